	.target	sm_90a

	.elftype	@"ET_EXEC"


//--------------------- .note.nv.tkinfo           --------------------------
	.section	.note.nv.tkinfo,"",@"SHT_NOTE"
	.sectionflags	@"SHF_NOTE_NV_TKINFO"
	.tkinfo
        /*0018*/ 	.word	0x00000002
        /*0030*/ 	.string	""
        /*0030*/ 	.string	"ptxas"
        /*0030*/ 	.string	"Cuda compilation tools, release 13.0, V13.0.88"
        /*0030*/ 	.string	"Build cuda_13.0.r13.0/compiler.36424714_0"
        /*0030*/ 	.string	"-arch sm_90a -m 64 "



//--------------------- .note.nv.cuinfo           --------------------------
	.section	.note.nv.cuinfo,"",@"SHT_NOTE"
	.sectionflags	@"SHF_NOTE_NV_CUINFO"
        /*0018*/ 	.short	0x0002
        /*001a*/ 	.short	0x005a
        /*001c*/ 	.short	0x0082
	.zero		2


//--------------------- .nv.info                  --------------------------
	.section	.nv.info,"",@"SHT_CUDA_INFO"
	.align	4


	//----- nvinfo : EIATTR_REGCOUNT
	.align		4
        /*0000*/ 	.byte	0x04, 0x2f
        /*0002*/ 	.short	(.L_15 - .L_14)
	.align		4
.L_14:
        /*0004*/ 	.word	index@(_ZN7cutlass13device_kernelINS_4gemm6kernel13GemmUniversalIN4cute5tupleIJiiiiEEENS1_10collective13CollectiveMmaINS1_34MainloopSm90TmaGmmaWarpSpecializedILi28ENS5_IJNS4_1CILi1EEESB_SB_EEENS1_32KernelTmaWarpSpecializedPingpongEEENS5_IJNSA_ILi64EEESF_NSA_ILi32EEEEEENS_6half_tENS5_IJlSB_lEEESI_NS5_IJSB_llEEENS4_8TiledMMAINS4_8MMA_AtomIJNS4_4SM904GMMA25MMA_64x64x16_F32F16F16_SSILNSO_5MajorE0ELSQ_1ELNSO_7ScaleInE1ELSR_1EEEEEENS4_6LayoutISC_NS5_IJNSA_ILi0EEESV_SV_EEEEENS5_IJNS4_10UnderscoreESY_SY_EEEEENS4_13SM90_TMA_LOADENS4_14ComposedLayoutINS4_7SwizzleILi2ELi4ELi3EEENS4_18smem_ptr_flag_bitsILi16EEENSU_INS5_IJNSA_ILi8EEESG_EEENS5_IJSG_SB_EEEEEEEvNS4_8identityES11_NS12_INS13_ILi3ELi4ELi3EEES16_NSU_INS5_IJSF_S17_EEENS5_IJSB_SF_EEEEEEEvS1C_EENS_8epilogue10collective6detail29Sm90TmaWarpSpecializedAdapterINS1K_15DefaultEpilogueISI_SJ_SJ_NS1J_6thread17LinearCombinationISI_Li1EffLNS1O_9ScaleType4KindE0ELNS_15FloatRoundStyleE2ESI_EENS1_15EpilogueDefaultEEEEEvvEEEEvNT_6ParamsE)
        /*0008*/ 	.word	0x000000a8


	//----- nvinfo : EIATTR_FRAME_SIZE
	.align		4
.L_15:
        /*000c*/ 	.byte	0x04, 0x11
        /*000e*/ 	.short	(.L_17 - .L_16)
	.align		4
.L_16:
        /*0010*/ 	.word	index@(_ZN7cutlass13device_kernelINS_4gemm6kernel13GemmUniversalIN4cute5tupleIJiiiiEEENS1_10collective13CollectiveMmaINS1_34MainloopSm90TmaGmmaWarpSpecializedILi28ENS5_IJNS4_1CILi1EEESB_SB_EEENS1_32KernelTmaWarpSpecializedPingpongEEENS5_IJNSA_ILi64EEESF_NSA_ILi32EEEEEENS_6half_tENS5_IJlSB_lEEESI_NS5_IJSB_llEEENS4_8TiledMMAINS4_8MMA_AtomIJNS4_4SM904GMMA25MMA_64x64x16_F32F16F16_SSILNSO_5MajorE0ELSQ_1ELNSO_7ScaleInE1ELSR_1EEEEEENS4_6LayoutISC_NS5_IJNSA_ILi0EEESV_SV_EEEEENS5_IJNS4_10UnderscoreESY_SY_EEEEENS4_13SM90_TMA_LOADENS4_14ComposedLayoutINS4_7SwizzleILi2ELi4ELi3EEENS4_18smem_ptr_flag_bitsILi16EEENSU_INS5_IJNSA_ILi8EEESG_EEENS5_IJSG_SB_EEEEEEEvNS4_8identityES11_NS12_INS13_ILi3ELi4ELi3EEES16_NSU_INS5_IJSF_S17_EEENS5_IJSB_SF_EEEEEEEvS1C_EENS_8epilogue10collective6detail29Sm90TmaWarpSpecializedAdapterINS1K_15DefaultEpilogueISI_SJ_SJ_NS1J_6thread17LinearCombinationISI_Li1EffLNS1O_9ScaleType4KindE0ELNS_15FloatRoundStyleE2ESI_EENS1_15EpilogueDefaultEEEEEvvEEEEvNT_6ParamsE)
        /*0014*/ 	.word	0x00000008


	//----- nvinfo : EIATTR_MIN_STACK_SIZE
	.align		4
.L_17:
        /*0018*/ 	.byte	0x04, 0x12
        /*001a*/ 	.short	(.L_19 - .L_18)
	.align		4
.L_18:
        /*001c*/ 	.word	index@(_ZN7cutlass13device_kernelINS_4gemm6kernel13GemmUniversalIN4cute5tupleIJiiiiEEENS1_10collective13CollectiveMmaINS1_34MainloopSm90TmaGmmaWarpSpecializedILi28ENS5_IJNS4_1CILi1EEESB_SB_EEENS1_32KernelTmaWarpSpecializedPingpongEEENS5_IJNSA_ILi64EEESF_NSA_ILi32EEEEEENS_6half_tENS5_IJlSB_lEEESI_NS5_IJSB_llEEENS4_8TiledMMAINS4_8MMA_AtomIJNS4_4SM904GMMA25MMA_64x64x16_F32F16F16_SSILNSO_5MajorE0ELSQ_1ELNSO_7ScaleInE1ELSR_1EEEEEENS4_6LayoutISC_NS5_IJNSA_ILi0EEESV_SV_EEEEENS5_IJNS4_10UnderscoreESY_SY_EEEEENS4_13SM90_TMA_LOADENS4_14ComposedLayoutINS4_7SwizzleILi2ELi4ELi3EEENS4_18smem_ptr_flag_bitsILi16EEENSU_INS5_IJNSA_ILi8EEESG_EEENS5_IJSG_SB_EEEEEEEvNS4_8identityES11_NS12_INS13_ILi3ELi4ELi3EEES16_NSU_INS5_IJSF_S17_EEENS5_IJSB_SF_EEEEEEEvS1C_EENS_8epilogue10collective6detail29Sm90TmaWarpSpecializedAdapterINS1K_15DefaultEpilogueISI_SJ_SJ_NS1J_6thread17LinearCombinationISI_Li1EffLNS1O_9ScaleType4KindE0ELNS_15FloatRoundStyleE2ESI_EENS1_15EpilogueDefaultEEEEEvvEEEEvNT_6ParamsE)
        /*0020*/ 	.word	0x00000008
.L_19:


//--------------------- .nv.compat                --------------------------
	.section	.nv.compat,"",@"SHT_CUDA_COMPAT_INFO"
	.align	4
        /*0000*/ 	.byte	0x02, 0x09, 0x01, 0x00, 0x02, 0x02, 0x04, 0x00, 0x02, 0x05, 0x05, 0x00, 0x03, 0x07, 0x01, 0x01
        /*0010*/ 	.byte	0x02, 0x03, 0x01, 0x00, 0x02, 0x06, 0x01, 0x00, 0x04, 0x0b, 0x08, 0x00, 0x00, 0x00, 0x00, 0x00
        /*0020*/ 	.byte	0x00, 0x00, 0x00, 0x00


//--------------------- .nv.info._ZN7cutlass13device_kernelINS_4gemm6kernel13GemmUniversalIN4cute5tupleIJiiiiEEENS1_10collective13CollectiveMmaINS1_34MainloopSm90TmaGmmaWarpSpecializedILi28ENS5_IJNS4_1CILi1EEESB_SB_EEENS1_32KernelTmaWarpSpecializedPingpongEEENS5_IJNSA_ILi64EEESF_NSA_ILi32EEEEEENS_6half_tENS5_IJlSB_lEEESI_NS5_IJSB_llEEENS4_8TiledMMAINS4_8MMA_AtomIJNS4_4SM904GMMA25MMA_64x64x16_F32F16F16_SSILNSO_5MajorE0ELSQ_1ELNSO_7ScaleInE1ELSR_1EEEEEENS4_6LayoutISC_NS5_IJNSA_ILi0EEESV_SV_EEEEENS5_IJNS4_10UnderscoreESY_SY_EEEEENS4_13SM90_TMA_LOADENS4_14ComposedLayoutINS4_7SwizzleILi2ELi4ELi3EEENS4_18smem_ptr_flag_bitsILi16EEENSU_INS5_IJNSA_ILi8EEESG_EEENS5_IJSG_SB_EEEEEEEvNS4_8identityES11_NS12_INS13_ILi3ELi4ELi3EEES16_NSU_INS5_IJSF_S17_EEENS5_IJSB_SF_EEEEEEEvS1C_EENS_8epilogue10collective6detail29Sm90TmaWarpSpecializedAdapterINS1K_15DefaultEpilogueISI_SJ_SJ_NS1J_6thread17LinearCombinationISI_Li1EffLNS1O_9ScaleType4KindE0ELNS_15FloatRoundStyleE2ESI_EENS1_15EpilogueDefaultEEEEEvvEEEEvNT_6ParamsE --------------------------
	.section	.nv.info._ZN7cutlass13device_kernelINS_4gemm6kernel13GemmUniversalIN4cute5tupleIJiiiiEEENS1_10collective13CollectiveMmaINS1_34MainloopSm90TmaGmmaWarpSpecializedILi28ENS5_IJNS4_1CILi1EEESB_SB_EEENS1_32KernelTmaWarpSpecializedPingpongEEENS5_IJNSA_ILi64EEESF_NSA_ILi32EEEEEENS_6half_tENS5_IJlSB_lEEESI_NS5_IJSB_llEEENS4_8TiledMMAINS4_8MMA_AtomIJNS4_4SM904GMMA25MMA_64x64x16_F32F16F16_SSILNSO_5MajorE0ELSQ_1ELNSO_7ScaleInE1ELSR_1EEEEEENS4_6LayoutISC_NS5_IJNSA_ILi0EEESV_SV_EEEEENS5_IJNS4_10UnderscoreESY_SY_EEEEENS4_13SM90_TMA_LOADENS4_14ComposedLayoutINS4_7SwizzleILi2ELi4ELi3EEENS4_18smem_ptr_flag_bitsILi16EEENSU_INS5_IJNSA_ILi8EEESG_EEENS5_IJSG_SB_EEEEEEEvNS4_8identityES11_NS12_INS13_ILi3ELi4ELi3EEES16_NSU_INS5_IJSF_S17_EEENS5_IJSB_SF_EEEEEEEvS1C_EENS_8epilogue10collective6detail29Sm90TmaWarpSpecializedAdapterINS1K_15DefaultEpilogueISI_SJ_SJ_NS1J_6thread17LinearCombinationISI_Li1EffLNS1O_9ScaleType4KindE0ELNS_15FloatRoundStyleE2ESI_EENS1_15EpilogueDefaultEEEEEvvEEEEvNT_6ParamsE,"",@"SHT_CUDA_INFO"
	.sectionflags	@""
	.align	4


	//----- nvinfo : EIATTR_CUDA_API_VERSION
	.align		4
        /*0000*/ 	.byte	0x04, 0x37
        /*0002*/ 	.short	(.L_21 - .L_20)
.L_20:
        /*0004*/ 	.word	0x00000082


	//----- nvinfo : EIATTR_KPARAM_INFO
	.align		4
.L_21:
        /*0008*/ 	.byte	0x04, 0x17
        /*000a*/ 	.short	(.L_23 - .L_22)
.L_22:
        /*000c*/ 	.word	0x00000000
        /*0010*/ 	.short	0x0000
        /*0012*/ 	.short	0x0070
        /*0014*/ 	.byte	0x00, 0xf0, 0x01, 0x10


	//----- nvinfo : EIATTR_SPARSE_MMA_MASK
	.align		4
.L_23:
        /*0018*/ 	.byte	0x03, 0x50
        /*001a*/ 	.short	0x0000


	//----- nvinfo : EIATTR_MAXREG_COUNT
	.align		4
        /*001c*/ 	.byte	0x03, 0x1b
        /*001e*/ 	.short	0x00a8


	//----- nvinfo : EIATTR_NUM_BARRIERS
	.align		4
        /*0020*/ 	.byte	0x02, 0x4c
        /*0022*/ 	.byte	0x01
	.zero		1


	//----- nvinfo : EIATTR_EXTERNS
	.align		4
        /*0024*/ 	.byte	0x04, 0x0f
        /*0026*/ 	.short	(.L_25 - .L_24)


	//   ....[0]....
	.align		4
.L_24:
        /*0028*/ 	.word	index@(__assertfail)


	//----- nvinfo : EIATTR_ANNOTATIONS
	.align		4
.L_25:
        /*002c*/ 	.byte	0x04, 0x55
        /*002e*/ 	.short	(.L_27 - .L_26)


	//   ....[0]....
.L_26:
        /*0030*/ 	.word	0x00000001
        /*0034*/ 	.byte	0x00, 0x0e, 0x00, 0x00, 0x01, 0x00, 0x00, 0x00, 0x10, 0x44, 0x00, 0x00, 0x01, 0x00, 0x00, 0x00
        /*0044*/ 	.byte	0x00, 0x50, 0x00, 0x00


	//----- nvinfo : EIATTR_MERCURY_ISA_VERSION
	.align		4
.L_27:
        /*0048*/ 	.byte	0x03, 0x5f
        /*004a*/ 	.short	0x0101


	//----- nvinfo : EIATTR_INT_WARP_WIDE_INSTR_OFFSETS
	.align		4
        /*004c*/ 	.byte	0x04, 0x31
        /*004e*/ 	.short	(.L_29 - .L_28)


	//   ....[0]....
.L_28:
        /*0050*/ 	.word	0x00000710


	//   ....[1]....
        /*0054*/ 	.word	0x00000730


	//   ....[2]....
        /*0058*/ 	.word	0x000007b0


	//   ....[3]....
        /*005c*/ 	.word	0x000007c0


	//   ....[4]....
        /*0060*/ 	.word	0x000007d0


	//   ....[5]....
        /*0064*/ 	.word	0x000007f0


	//   ....[6]....
        /*0068*/ 	.word	0x00000880


	//   ....[7]....
        /*006c*/ 	.word	0x000008a0


	//----- nvinfo : EIATTR_COOP_GROUP_MASK_REGIDS
	.align		4
.L_29:
        /*0070*/ 	.byte	0x04, 0x29
        /*0072*/ 	.short	(.L_31 - .L_30)


	//   ....[0]....
.L_30:
        /*0074*/ 	.word	0xffffffff


	//   ....[1]....
        /*0078*/ 	.word	0xffffffff


	//   ....[2]....
        /*007c*/ 	.word	0xffffffff


	//   ....[3]....
        /*0080*/ 	.word	0xffffffff


	//   ....[4]....
        /*0084*/ 	.word	0xffffffff


	//   ....[5]....
        /*0088*/ 	.word	0xffffffff


	//----- nvinfo : EIATTR_COOP_GROUP_INSTR_OFFSETS
	.align		4
.L_31:
        /*008c*/ 	.byte	0x04, 0x28
        /*008e*/ 	.short	(.L_33 - .L_32)


	//   ....[0]....
.L_32:
        /*0090*/ 	.word	0x00000070


	//   ....[1]....
        /*0094*/ 	.word	0x00000080


	//   ....[2]....
        /*0098*/ 	.word	0x00000140


	//   ....[3]....
        /*009c*/ 	.word	0x00000600


	//   ....[4]....
        /*00a0*/ 	.word	0x00000640


	//   ....[5]....
        /*00a4*/ 	.word	0x00000690


	//----- nvinfo : EIATTR_REG_RECONFIG
	.align		4
.L_33:
        /*00a8*/ 	.byte	0x01, 0x54
	.zero		2


	//----- nvinfo : EIATTR_SYSCALL_OFFSETS
	.align		4
        /*00ac*/ 	.byte	0x04, 0x46
        /*00ae*/ 	.short	(.L_35 - .L_34)


	//   ....[0]....
.L_34:
        /*00b0*/ 	.word	0x00001920


	//----- nvinfo : EIATTR_MBARRIER_INSTR_OFFSETS
	.align		4
.L_35:
        /*00b4*/ 	.byte	0x04, 0x39
        /*00b6*/ 	.short	(.L_37 - .L_36)


	//   ....[0]....
.L_36:
        /*00b8*/ 	.word	0x00000260
        /*00bc*/ 	.word	0x000000ff
        /*00c0*/ 	.word	0x00000000
        /*00c4*/ 	.short	0x0100
        /*00c6*/ 	.byte	0x08
	.zero		1


	//   ....[1]....
        /*00c8*/ 	.word	0x00000270
        /*00cc*/ 	.word	0x000000ff
        /*00d0*/ 	.word	0x000000e0
        /*00d4*/ 	.short	0x0100
        /*00d6*/ 	.byte	0x08
	.zero		1


	//   ....[2]....
        /*00d8*/ 	.word	0x00000280
        /*00dc*/ 	.word	0x000000ff
        /*00e0*/ 	.word	0x00000008
        /*00e4*/ 	.short	0x0100
        /*00e6*/ 	.byte	0x08
	.zero		1


	//   ....[3]....
        /*00e8*/ 	.word	0x00000290
        /*00ec*/ 	.word	0x000000ff
        /*00f0*/ 	.word	0x000000e8
        /*00f4*/ 	.short	0x0100
        /*00f6*/ 	.byte	0x08
	.zero		1


	//   ....[4]....
        /*00f8*/ 	.word	0x000002a0
        /*00fc*/ 	.word	0x000000ff
        /*0100*/ 	.word	0x00000010
        /*0104*/ 	.short	0x0100
        /*0106*/ 	.byte	0x08
	.zero		1


	//   ....[5]....
        /*0108*/ 	.word	0x000002b0
        /*010c*/ 	.word	0x000000ff
        /*0110*/ 	.word	0x000000f0
        /*0114*/ 	.short	0x0100
        /*0116*/ 	.byte	0x08
	.zero		1


	//   ....[6]....
        /*0118*/ 	.word	0x000002c0
        /*011c*/ 	.word	0x000000ff
        /*0120*/ 	.word	0x00000018
        /*0124*/ 	.short	0x0100
        /*0126*/ 	.byte	0x08
	.zero		1


	//   ....[7]....
        /*0128*/ 	.word	0x000002d0
        /*012c*/ 	.word	0x000000ff
        /*0130*/ 	.word	0x000000f8
        /*0134*/ 	.short	0x0100
        /*0136*/ 	.byte	0x08
	.zero		1


	//   ....[8]....
        /*0138*/ 	.word	0x000002e0
        /*013c*/ 	.word	0x000000ff
        /*0140*/ 	.word	0x00000020
        /*0144*/ 	.short	0x0100
        /*0146*/ 	.byte	0x08
	.zero		1


	//   ....[9]....
        /*0148*/ 	.word	0x000002f0
        /*014c*/ 	.word	0x000000ff
        /*0150*/ 	.word	0x00000100
        /*0154*/ 	.short	0x0100
        /*0156*/ 	.byte	0x08
	.zero		1


	//   ....[10]....
        /*0158*/ 	.word	0x00000300
        /*015c*/ 	.word	0x000000ff
        /*0160*/ 	.word	0x00000028
        /*0164*/ 	.short	0x0100
        /*0166*/ 	.byte	0x08
	.zero		1


	//   ....[11]....
        /*0168*/ 	.word	0x00000310
        /*016c*/ 	.word	0x000000ff
        /*0170*/ 	.word	0x00000108
        /*0174*/ 	.short	0x0100
        /*0176*/ 	.byte	0x08
	.zero		1


	//   ....[12]....
        /*0178*/ 	.word	0x00000320
        /*017c*/ 	.word	0x000000ff
        /*0180*/ 	.word	0x00000030
        /*0184*/ 	.short	0x0100
        /*0186*/ 	.byte	0x08
	.zero		1


	//   ....[13]....
        /*0188*/ 	.word	0x00000330
        /*018c*/ 	.word	0x000000ff
        /*0190*/ 	.word	0x00000110
        /*0194*/ 	.short	0x0100
        /*0196*/ 	.byte	0x08
	.zero		1


	//   ....[14]....
        /*0198*/ 	.word	0x00000340
        /*019c*/ 	.word	0x000000ff
        /*01a0*/ 	.word	0x00000038
        /*01a4*/ 	.short	0x0100
        /*01a6*/ 	.byte	0x08
	.zero		1


	//   ....[15]....
        /*01a8*/ 	.word	0x00000350
        /*01ac*/ 	.word	0x000000ff
        /*01b0*/ 	.word	0x00000118
        /*01b4*/ 	.short	0x0100
        /*01b6*/ 	.byte	0x08
	.zero		1


	//   ....[16]....
        /*01b8*/ 	.word	0x00000360
        /*01bc*/ 	.word	0x000000ff
        /*01c0*/ 	.word	0x00000040
        /*01c4*/ 	.short	0x0100
        /*01c6*/ 	.byte	0x08
	.zero		1


	//   ....[17]....
        /*01c8*/ 	.word	0x00000370
        /*01cc*/ 	.word	0x000000ff
        /*01d0*/ 	.word	0x00000120
        /*01d4*/ 	.short	0x0100
        /*01d6*/ 	.byte	0x08
	.zero		1


	//   ....[18]....
        /*01d8*/ 	.word	0x00000380
        /*01dc*/ 	.word	0x000000ff
        /*01e0*/ 	.word	0x00000048
        /*01e4*/ 	.short	0x0100
        /*01e6*/ 	.byte	0x08
	.zero		1


	//   ....[19]....
        /*01e8*/ 	.word	0x00000390
        /*01ec*/ 	.word	0x000000ff
        /*01f0*/ 	.word	0x00000128
        /*01f4*/ 	.short	0x0100
        /*01f6*/ 	.byte	0x08
	.zero		1


	//   ....[20]....
        /*01f8*/ 	.word	0x000003a0
        /*01fc*/ 	.word	0x000000ff
        /*0200*/ 	.word	0x00000050
        /*0204*/ 	.short	0x0100
        /*0206*/ 	.byte	0x08
	.zero		1


	//   ....[21]....
        /*0208*/ 	.word	0x000003b0
        /*020c*/ 	.word	0x000000ff
        /*0210*/ 	.word	0x00000130
        /*0214*/ 	.short	0x0100
        /*0216*/ 	.byte	0x08
	.zero		1


	//   ....[22]....
        /*0218*/ 	.word	0x000003c0
        /*021c*/ 	.word	0x000000ff
        /*0220*/ 	.word	0x00000058
        /*0224*/ 	.short	0x0100
        /*0226*/ 	.byte	0x08
	.zero		1


	//   ....[23]....
        /*0228*/ 	.word	0x000003d0
        /*022c*/ 	.word	0x000000ff
        /*0230*/ 	.word	0x00000138
        /*0234*/ 	.short	0x0100
        /*0236*/ 	.byte	0x08
	.zero		1


	//   ....[24]....
        /*0238*/ 	.word	0x000003e0
        /*023c*/ 	.word	0x000000ff
        /*0240*/ 	.word	0x00000060
        /*0244*/ 	.short	0x0100
        /*0246*/ 	.byte	0x08
	.zero		1


	//   ....[25]....
        /*0248*/ 	.word	0x000003f0
        /*024c*/ 	.word	0x000000ff
        /*0250*/ 	.word	0x00000140
        /*0254*/ 	.short	0x0100
        /*0256*/ 	.byte	0x08
	.zero		1


	//   ....[26]....
        /*0258*/ 	.word	0x00000400
        /*025c*/ 	.word	0x000000ff
        /*0260*/ 	.word	0x00000068
        /*0264*/ 	.short	0x0100
        /*0266*/ 	.byte	0x08
	.zero		1


	//   ....[27]....
        /*0268*/ 	.word	0x00000410
        /*026c*/ 	.word	0x000000ff
        /*0270*/ 	.word	0x00000148
        /*0274*/ 	.short	0x0100
        /*0276*/ 	.byte	0x08
	.zero		1


	//   ....[28]....
        /*0278*/ 	.word	0x00000420
        /*027c*/ 	.word	0x000000ff
        /*0280*/ 	.word	0x00000070
        /*0284*/ 	.short	0x0100
        /*0286*/ 	.byte	0x08
	.zero		1


	//   ....[29]....
        /*0288*/ 	.word	0x00000430
        /*028c*/ 	.word	0x000000ff
        /*0290*/ 	.word	0x00000150
        /*0294*/ 	.short	0x0100
        /*0296*/ 	.byte	0x08
	.zero		1


	//   ....[30]....
        /*0298*/ 	.word	0x00000440
        /*029c*/ 	.word	0x000000ff
        /*02a0*/ 	.word	0x00000078
        /*02a4*/ 	.short	0x0100
        /*02a6*/ 	.byte	0x08
	.zero		1


	//   ....[31]....
        /*02a8*/ 	.word	0x00000450
        /*02ac*/ 	.word	0x000000ff
        /*02b0*/ 	.word	0x00000158
        /*02b4*/ 	.short	0x0100
        /*02b6*/ 	.byte	0x08
	.zero		1


	//   ....[32]....
        /*02b8*/ 	.word	0x00000460
        /*02bc*/ 	.word	0x000000ff
        /*02c0*/ 	.word	0x00000080
        /*02c4*/ 	.short	0x0100
        /*02c6*/ 	.byte	0x08
	.zero		1


	//   ....[33]....
        /*02c8*/ 	.word	0x00000470
        /*02cc*/ 	.word	0x000000ff
        /*02d0*/ 	.word	0x00000160
        /*02d4*/ 	.short	0x0100
        /*02d6*/ 	.byte	0x08
	.zero		1


	//   ....[34]....
        /*02d8*/ 	.word	0x00000480
        /*02dc*/ 	.word	0x000000ff
        /*02e0*/ 	.word	0x00000088
        /*02e4*/ 	.short	0x0100
        /*02e6*/ 	.byte	0x08
	.zero		1


	//   ....[35]....
        /*02e8*/ 	.word	0x00000490
        /*02ec*/ 	.word	0x000000ff
        /*02f0*/ 	.word	0x00000168
        /*02f4*/ 	.short	0x0100
        /*02f6*/ 	.byte	0x08
	.zero		1


	//   ....[36]....
        /*02f8*/ 	.word	0x000004a0
        /*02fc*/ 	.word	0x000000ff
        /*0300*/ 	.word	0x00000090
        /*0304*/ 	.short	0x0100
        /*0306*/ 	.byte	0x08
	.zero		1


	//   ....[37]....
        /*0308*/ 	.word	0x000004b0
        /*030c*/ 	.word	0x000000ff
        /*0310*/ 	.word	0x00000170
        /*0314*/ 	.short	0x0100
        /*0316*/ 	.byte	0x08
	.zero		1


	//   ....[38]....
        /*0318*/ 	.word	0x000004c0
        /*031c*/ 	.word	0x000000ff
        /*0320*/ 	.word	0x00000098
        /*0324*/ 	.short	0x0100
        /*0326*/ 	.byte	0x08
	.zero		1


	//   ....[39]....
        /*0328*/ 	.word	0x000004d0
        /*032c*/ 	.word	0x000000ff
        /*0330*/ 	.word	0x00000178
        /*0334*/ 	.short	0x0100
        /*0336*/ 	.byte	0x08
	.zero		1


	//   ....[40]....
        /*0338*/ 	.word	0x000004e0
        /*033c*/ 	.word	0x000000ff
        /*0340*/ 	.word	0x000000a0
        /*0344*/ 	.short	0x0100
        /*0346*/ 	.byte	0x08
	.zero		1


	//   ....[41]....
        /*0348*/ 	.word	0x000004f0
        /*034c*/ 	.word	0x000000ff
        /*0350*/ 	.word	0x00000180
        /*0354*/ 	.short	0x0100
        /*0356*/ 	.byte	0x08
	.zero		1


	//   ....[42]....
        /*0358*/ 	.word	0x00000500
        /*035c*/ 	.word	0x000000ff
        /*0360*/ 	.word	0x000000a8
        /*0364*/ 	.short	0x0100
        /*0366*/ 	.byte	0x08
	.zero		1


	//   ....[43]....
        /*0368*/ 	.word	0x00000510
        /*036c*/ 	.word	0x000000ff
        /*0370*/ 	.word	0x00000188
        /*0374*/ 	.short	0x0100
        /*0376*/ 	.byte	0x08
	.zero		1


	//   ....[44]....
        /*0378*/ 	.word	0x00000520
        /*037c*/ 	.word	0x000000ff
        /*0380*/ 	.word	0x000000b0
        /*0384*/ 	.short	0x0100
        /*0386*/ 	.byte	0x08
	.zero		1


	//   ....[45]....
        /*0388*/ 	.word	0x00000530
        /*038c*/ 	.word	0x000000ff
        /*0390*/ 	.word	0x00000190
        /*0394*/ 	.short	0x0100
        /*0396*/ 	.byte	0x08
	.zero		1


	//   ....[46]....
        /*0398*/ 	.word	0x00000540
        /*039c*/ 	.word	0x000000ff
        /*03a0*/ 	.word	0x000000b8
        /*03a4*/ 	.short	0x0100
        /*03a6*/ 	.byte	0x08
	.zero		1


	//   ....[47]....
        /*03a8*/ 	.word	0x00000550
        /*03ac*/ 	.word	0x000000ff
        /*03b0*/ 	.word	0x00000198
        /*03b4*/ 	.short	0x0100
        /*03b6*/ 	.byte	0x08
	.zero		1


	//   ....[48]....
        /*03b8*/ 	.word	0x00000560
        /*03bc*/ 	.word	0x000000ff
        /*03c0*/ 	.word	0x000000c0
        /*03c4*/ 	.short	0x0100
        /*03c6*/ 	.byte	0x08
	.zero		1


	//   ....[49]....
        /*03c8*/ 	.word	0x00000570
        /*03cc*/ 	.word	0x000000ff
        /*03d0*/ 	.word	0x000001a0
        /*03d4*/ 	.short	0x0100
        /*03d6*/ 	.byte	0x08
	.zero		1


	//   ....[50]....
        /*03d8*/ 	.word	0x00000580
        /*03dc*/ 	.word	0x000000ff
        /*03e0*/ 	.word	0x000000c8
        /*03e4*/ 	.short	0x0100
        /*03e6*/ 	.byte	0x08
	.zero		1


	//   ....[51]....
        /*03e8*/ 	.word	0x00000590
        /*03ec*/ 	.word	0x000000ff
        /*03f0*/ 	.word	0x000001a8
        /*03f4*/ 	.short	0x0100
        /*03f6*/ 	.byte	0x08
	.zero		1


	//   ....[52]....
        /*03f8*/ 	.word	0x000005a0
        /*03fc*/ 	.word	0x000000ff
        /*0400*/ 	.word	0x000000d0
        /*0404*/ 	.short	0x0100
        /*0406*/ 	.byte	0x08
	.zero		1


	//   ....[53]....
        /*0408*/ 	.word	0x000005b0
        /*040c*/ 	.word	0x000000ff
        /*0410*/ 	.word	0x000001b0
        /*0414*/ 	.short	0x0100
        /*0416*/ 	.byte	0x08
	.zero		1


	//   ....[54]....
        /*0418*/ 	.word	0x000005c0
        /*041c*/ 	.word	0x000000ff
        /*0420*/ 	.word	0x000000d8
        /*0424*/ 	.short	0x0100
        /*0426*/ 	.byte	0x08
	.zero		1


	//   ....[55]....
        /*0428*/ 	.word	0x000005d0
        /*042c*/ 	.word	0x000000ff
        /*0430*/ 	.word	0x000001b8
        /*0434*/ 	.short	0x0100
        /*0436*/ 	.byte	0x08
	.zero		1


	//   ....[56]....
        /*0438*/ 	.word	0x000008e0
        /*043c*/ 	.word	0x000000ff
        /*0440*/ 	.word	0x000001f0
        /*0444*/ 	.short	0x0100
        /*0446*/ 	.byte	0x08
	.zero		1


	//   ....[57]....
        /*0448*/ 	.word	0x00000950
        /*044c*/ 	.word	0x000000ff
        /*0450*/ 	.word	0x000001f8
        /*0454*/ 	.short	0x0100
        /*0456*/ 	.byte	0x08
	.zero		1


	//   ....[58]....
        /*0458*/ 	.word	0x00000970
        /*045c*/ 	.word	0x000000ff
        /*0460*/ 	.word	0x000001d0
        /*0464*/ 	.short	0x0100
        /*0466*/ 	.byte	0x09
	.zero		1


	//   ....[59]....
        /*0468*/ 	.word	0x00000980
        /*046c*/ 	.word	0x000000ff
        /*0470*/ 	.word	0x000001d8
        /*0474*/ 	.short	0x0100
        /*0476*/ 	.byte	0x09
	.zero		1


	//   ....[60]....
        /*0478*/ 	.word	0x00000990
        /*047c*/ 	.word	0x000000ff
        /*0480*/ 	.word	0x000001e0
        /*0484*/ 	.short	0x0100
        /*0486*/ 	.byte	0x09
	.zero		1


	//   ....[61]....
        /*0488*/ 	.word	0x000009a0
        /*048c*/ 	.word	0x000000ff
        /*0490*/ 	.word	0x000001e8
        /*0494*/ 	.short	0x0100
        /*0496*/ 	.byte	0x09
	.zero		1


	//   ....[62]....
        /*0498*/ 	.word	0x00001800
        /*049c*/ 	.word	0x0000003d
        /*04a0*/ 	.word	0x00000000
        /*04a4*/ 	.short	0x010a
        /*04a6*/ 	.byte	0x2a
	.zero		1


	//   ....[63]....
        /*04a8*/ 	.word	0x000019a0
        /*04ac*/ 	.word	0x00000003
        /*04b0*/ 	.word	0x00000000
        /*04b4*/ 	.short	0x010a
        /*04b6*/ 	.byte	0x3f
	.zero		1


	//   ....[64]....
        /*04b8*/ 	.word	0x000019e0
        /*04bc*/ 	.word	0x00000003
        /*04c0*/ 	.word	0x00000000
        /*04c4*/ 	.short	0x010a
        /*04c6*/ 	.byte	0x3f
	.zero		1


	//   ....[65]....
        /*04c8*/ 	.word	0x00001be0
        /*04cc*/ 	.word	0x000000ff
        /*04d0*/ 	.word	0x00000000
        /*04d4*/ 	.short	0x010a
        /*04d6*/ 	.byte	0x04
	.zero		1


	//   ....[66]....
        /*04d8*/ 	.word	0x00001c20
        /*04dc*/ 	.word	0x000000ff
        /*04e0*/ 	.word	0x00000000
        /*04e4*/ 	.short	0x010a
        /*04e6*/ 	.byte	0x04
	.zero		1


	//   ....[67]....
        /*04e8*/ 	.word	0x00001d80
        /*04ec*/ 	.word	0x000000ff
        /*04f0*/ 	.word	0x00000000
        /*04f4*/ 	.short	0x0101
        /*04f6*/ 	.byte	0x04
	.zero		1


	//   ....[68]....
        /*04f8*/ 	.word	0x00001e70
        /*04fc*/ 	.word	0x0000003e
        /*0500*/ 	.word	0x00000000
        /*0504*/ 	.short	0x0101
        /*0506*/ 	.byte	0x2f
	.zero		1


	//   ....[69]....
        /*0508*/ 	.word	0x00001f40
        /*050c*/ 	.word	0x000000ff
        /*0510*/ 	.word	0x00000000
        /*0514*/ 	.short	0x0101
        /*0516*/ 	.byte	0x04
	.zero		1


	//   ....[70]....
        /*0518*/ 	.word	0x00001ff0
        /*051c*/ 	.word	0x0000003d
        /*0520*/ 	.word	0x00000010
        /*0524*/ 	.short	0x010a
        /*0526*/ 	.byte	0x2a
	.zero		1


	//   ....[71]....
        /*0528*/ 	.word	0x00004430
        /*052c*/ 	.word	0x00000040
        /*0530*/ 	.word	0x00000000
        /*0534*/ 	.short	0x0101
        /*0536*/ 	.byte	0x2f
	.zero		1


	//   ....[72]....
        /*0538*/ 	.word	0x00004d90
        /*053c*/ 	.word	0x0000000a
        /*0540*/ 	.word	0x000000e0
        /*0544*/ 	.short	0x010a
        /*0546*/ 	.byte	0x3f
	.zero		1


	//   ....[73]....
        /*0548*/ 	.word	0x00005120
        /*054c*/ 	.word	0x00000002
        /*0550*/ 	.word	0x000001f8
        /*0554*/ 	.short	0x0101
        /*0556*/ 	.byte	0x3f
	.zero		1


	//   ....[74]....
        /*0558*/ 	.word	0x00005890
        /*055c*/ 	.word	0x00000007
        /*0560*/ 	.word	0x00000000
        /*0564*/ 	.short	0x010a
        /*0566*/ 	.byte	0x3f
	.zero		1


	//   ....[75]....
        /*0568*/ 	.word	0x00005910
        /*056c*/ 	.word	0x00000009
        /*0570*/ 	.word	0x00000000
        /*0574*/ 	.short	0x010a
        /*0576*/ 	.byte	0x3f
	.zero		1


	//   ....[76]....
        /*0578*/ 	.word	0x000059a0
        /*057c*/ 	.word	0x00000006
        /*0580*/ 	.word	0x00000000
        /*0584*/ 	.short	0x010a
        /*0586*/ 	.byte	0x3f
	.zero		1


	//   ....[77]....
        /*0588*/ 	.word	0x00005a30
        /*058c*/ 	.word	0x00000009
        /*0590*/ 	.word	0x00000000
        /*0594*/ 	.short	0x010a
        /*0596*/ 	.byte	0x3f
	.zero		1


	//   ....[78]....
        /*0598*/ 	.word	0x00005ac0
        /*059c*/ 	.word	0x00000006
        /*05a0*/ 	.word	0x00000000
        /*05a4*/ 	.short	0x010a
        /*05a6*/ 	.byte	0x3f
	.zero		1


	//   ....[79]....
        /*05a8*/ 	.word	0x00005b50
        /*05ac*/ 	.word	0x00000009
        /*05b0*/ 	.word	0x00000000
        /*05b4*/ 	.short	0x010a
        /*05b6*/ 	.byte	0x3f
	.zero		1


	//   ....[80]....
        /*05b8*/ 	.word	0x00005be0
        /*05bc*/ 	.word	0x00000006
        /*05c0*/ 	.word	0x00000000
        /*05c4*/ 	.short	0x010a
        /*05c6*/ 	.byte	0x3f
	.zero		1


	//   ....[81]....
        /*05c8*/ 	.word	0x00005c70
        /*05cc*/ 	.word	0x00000009
        /*05d0*/ 	.word	0x00000000
        /*05d4*/ 	.short	0x010a
        /*05d6*/ 	.byte	0x3f
	.zero		1


	//   ....[82]....
        /*05d8*/ 	.word	0x00005d00
        /*05dc*/ 	.word	0x00000006
        /*05e0*/ 	.word	0x00000000
        /*05e4*/ 	.short	0x010a
        /*05e6*/ 	.byte	0x3f
	.zero		1


	//   ....[83]....
        /*05e8*/ 	.word	0x00005d90
        /*05ec*/ 	.word	0x00000009
        /*05f0*/ 	.word	0x00000000
        /*05f4*/ 	.short	0x010a
        /*05f6*/ 	.byte	0x3f
	.zero		1


	//   ....[84]....
        /*05f8*/ 	.word	0x00005e20
        /*05fc*/ 	.word	0x00000006
        /*0600*/ 	.word	0x00000000
        /*0604*/ 	.short	0x010a
        /*0606*/ 	.byte	0x3f
	.zero		1


	//   ....[85]....
        /*0608*/ 	.word	0x00005eb0
        /*060c*/ 	.word	0x00000009
        /*0610*/ 	.word	0x00000000
        /*0614*/ 	.short	0x010a
        /*0616*/ 	.byte	0x3f
	.zero		1


	//   ....[86]....
        /*0618*/ 	.word	0x00005f40
        /*061c*/ 	.word	0x00000006
        /*0620*/ 	.word	0x00000000
        /*0624*/ 	.short	0x010a
        /*0626*/ 	.byte	0x3f
	.zero		1


	//   ....[87]....
        /*0628*/ 	.word	0x00005fd0
        /*062c*/ 	.word	0x00000009
        /*0630*/ 	.word	0x00000000
        /*0634*/ 	.short	0x010a
        /*0636*/ 	.byte	0x3f
	.zero		1


	//   ....[88]....
        /*0638*/ 	.word	0x00006060
        /*063c*/ 	.word	0x00000006
        /*0640*/ 	.word	0x00000000
        /*0644*/ 	.short	0x010a
        /*0646*/ 	.byte	0x3f
	.zero		1


	//   ....[89]....
        /*0648*/ 	.word	0x000060f0
        /*064c*/ 	.word	0x00000009
        /*0650*/ 	.word	0x00000000
        /*0654*/ 	.short	0x010a
        /*0656*/ 	.byte	0x3f
	.zero		1


	//   ....[90]....
        /*0658*/ 	.word	0x00006180
        /*065c*/ 	.word	0x00000006
        /*0660*/ 	.word	0x00000000
        /*0664*/ 	.short	0x010a
        /*0666*/ 	.byte	0x3f
	.zero		1


	//   ....[91]....
        /*0668*/ 	.word	0x00006210
        /*066c*/ 	.word	0x00000009
        /*0670*/ 	.word	0x00000000
        /*0674*/ 	.short	0x010a
        /*0676*/ 	.byte	0x3f
	.zero		1


	//   ....[92]....
        /*0678*/ 	.word	0x000062a0
        /*067c*/ 	.word	0x00000006
        /*0680*/ 	.word	0x00000000
        /*0684*/ 	.short	0x010a
        /*0686*/ 	.byte	0x3f
	.zero		1


	//   ....[93]....
        /*0688*/ 	.word	0x00006330
        /*068c*/ 	.word	0x00000009
        /*0690*/ 	.word	0x00000000
        /*0694*/ 	.short	0x010a
        /*0696*/ 	.byte	0x3f
	.zero		1


	//   ....[94]....
        /*0698*/ 	.word	0x000063c0
        /*069c*/ 	.word	0x00000006
        /*06a0*/ 	.word	0x00000000
        /*06a4*/ 	.short	0x010a
        /*06a6*/ 	.byte	0x3f
	.zero		1


	//   ....[95]....
        /*06a8*/ 	.word	0x00006450
        /*06ac*/ 	.word	0x00000009
        /*06b0*/ 	.word	0x00000000
        /*06b4*/ 	.short	0x010a
        /*06b6*/ 	.byte	0x3f
	.zero		1


	//   ....[96]....
        /*06b8*/ 	.word	0x000064e0
        /*06bc*/ 	.word	0x00000006
        /*06c0*/ 	.word	0x00000000
        /*06c4*/ 	.short	0x010a
        /*06c6*/ 	.byte	0x3f
	.zero		1


	//   ....[97]....
        /*06c8*/ 	.word	0x00006570
        /*06cc*/ 	.word	0x00000009
        /*06d0*/ 	.word	0x00000000
        /*06d4*/ 	.short	0x010a
        /*06d6*/ 	.byte	0x3f
	.zero		1


	//   ....[98]....
        /*06d8*/ 	.word	0x00006600
        /*06dc*/ 	.word	0x00000006
        /*06e0*/ 	.word	0x00000000
        /*06e4*/ 	.short	0x010a
        /*06e6*/ 	.byte	0x3f
	.zero		1


	//   ....[99]....
        /*06e8*/ 	.word	0x00006690
        /*06ec*/ 	.word	0x00000009
        /*06f0*/ 	.word	0x00000000
        /*06f4*/ 	.short	0x010a
        /*06f6*/ 	.byte	0x3f
	.zero		1


	//   ....[100]....
        /*06f8*/ 	.word	0x00006720
        /*06fc*/ 	.word	0x00000006
        /*0700*/ 	.word	0x00000000
        /*0704*/ 	.short	0x010a
        /*0706*/ 	.byte	0x3f
	.zero		1


	//   ....[101]....
        /*0708*/ 	.word	0x000067b0
        /*070c*/ 	.word	0x00000003
        /*0710*/ 	.word	0x00000000
        /*0714*/ 	.short	0x010a
        /*0716*/ 	.byte	0x3f
	.zero		1


	//   ....[102]....
        /*0718*/ 	.word	0x00006810
        /*071c*/ 	.word	0x0000003f
        /*0720*/ 	.word	0x00000000
        /*0724*/ 	.short	0x010a
        /*0726*/ 	.byte	0x3f
	.zero		1


	//   ....[103]....
        /*0728*/ 	.word	0x00006860
        /*072c*/ 	.word	0x00000003
        /*0730*/ 	.word	0x00000000
        /*0734*/ 	.short	0x010a
        /*0736*/ 	.byte	0x3f
	.zero		1


	//   ....[104]....
        /*0738*/ 	.word	0x000068c0
        /*073c*/ 	.word	0x00000004
        /*0740*/ 	.word	0x00000000
        /*0744*/ 	.short	0x010a
        /*0746*/ 	.byte	0x3f
	.zero		1


	//   ....[105]....
        /*0748*/ 	.word	0x00006910
        /*074c*/ 	.word	0x0000003f
        /*0750*/ 	.word	0x00000010
        /*0754*/ 	.short	0x010a
        /*0756*/ 	.byte	0x3f
	.zero		1


	//   ....[106]....
        /*0758*/ 	.word	0x000069e0
        /*075c*/ 	.word	0x0000000a
        /*0760*/ 	.word	0x000000e0
        /*0764*/ 	.short	0x010a
        /*0766*/ 	.byte	0x3f
	.zero		1


	//   ....[107]....
        /*0768*/ 	.word	0x00006ab0
        /*076c*/ 	.word	0x00000007
        /*0770*/ 	.word	0x00000000
        /*0774*/ 	.short	0x010a
        /*0776*/ 	.byte	0x3f
	.zero		1


	//   ....[108]....
        /*0778*/ 	.word	0x00006b00
        /*077c*/ 	.word	0x00000009
        /*0780*/ 	.word	0x00000000
        /*0784*/ 	.short	0x010a
        /*0786*/ 	.byte	0x3f
	.zero		1


	//   ....[109]....
        /*0788*/ 	.word	0x00006b50
        /*078c*/ 	.word	0x00000006
        /*0790*/ 	.word	0x00000000
        /*0794*/ 	.short	0x010a
        /*0796*/ 	.byte	0x3f
	.zero		1


	//   ....[110]....
        /*0798*/ 	.word	0x00006ba0
        /*079c*/ 	.word	0x00000009
        /*07a0*/ 	.word	0x00000000
        /*07a4*/ 	.short	0x010a
        /*07a6*/ 	.byte	0x3f
	.zero		1


	//   ....[111]....
        /*07a8*/ 	.word	0x00006bf0
        /*07ac*/ 	.word	0x00000006
        /*07b0*/ 	.word	0x00000000
        /*07b4*/ 	.short	0x010a
        /*07b6*/ 	.byte	0x3f
	.zero		1


	//   ....[112]....
        /*07b8*/ 	.word	0x00006c40
        /*07bc*/ 	.word	0x00000009
        /*07c0*/ 	.word	0x00000000
        /*07c4*/ 	.short	0x010a
        /*07c6*/ 	.byte	0x3f
	.zero		1


	//   ....[113]....
        /*07c8*/ 	.word	0x00006c90
        /*07cc*/ 	.word	0x00000006
        /*07d0*/ 	.word	0x00000000
        /*07d4*/ 	.short	0x010a
        /*07d6*/ 	.byte	0x3f
	.zero		1


	//   ....[114]....
        /*07d8*/ 	.word	0x00006ce0
        /*07dc*/ 	.word	0x00000009
        /*07e0*/ 	.word	0x00000000
        /*07e4*/ 	.short	0x010a
        /*07e6*/ 	.byte	0x3f
	.zero		1


	//   ....[115]....
        /*07e8*/ 	.word	0x00006d30
        /*07ec*/ 	.word	0x00000006
        /*07f0*/ 	.word	0x00000000
        /*07f4*/ 	.short	0x010a
        /*07f6*/ 	.byte	0x3f
	.zero		1


	//   ....[116]....
        /*07f8*/ 	.word	0x00006d80
        /*07fc*/ 	.word	0x00000009
        /*0800*/ 	.word	0x00000000
        /*0804*/ 	.short	0x010a
        /*0806*/ 	.byte	0x3f
	.zero		1


	//   ....[117]....
        /*0808*/ 	.word	0x00006dd0
        /*080c*/ 	.word	0x00000006
        /*0810*/ 	.word	0x00000000
        /*0814*/ 	.short	0x010a
        /*0816*/ 	.byte	0x3f
	.zero		1


	//   ....[118]....
        /*0818*/ 	.word	0x00006e20
        /*081c*/ 	.word	0x00000009
        /*0820*/ 	.word	0x00000000
        /*0824*/ 	.short	0x010a
        /*0826*/ 	.byte	0x3f
	.zero		1


	//   ....[119]....
        /*0828*/ 	.word	0x00006e70
        /*082c*/ 	.word	0x00000006
        /*0830*/ 	.word	0x00000000
        /*0834*/ 	.short	0x010a
        /*0836*/ 	.byte	0x3f
	.zero		1


	//   ....[120]....
        /*0838*/ 	.word	0x00006ec0
        /*083c*/ 	.word	0x00000009
        /*0840*/ 	.word	0x00000000
        /*0844*/ 	.short	0x010a
        /*0846*/ 	.byte	0x3f
	.zero		1


	//   ....[121]....
        /*0848*/ 	.word	0x00006f10
        /*084c*/ 	.word	0x00000006
        /*0850*/ 	.word	0x00000000
        /*0854*/ 	.short	0x010a
        /*0856*/ 	.byte	0x3f
	.zero		1


	//   ....[122]....
        /*0858*/ 	.word	0x00006f60
        /*085c*/ 	.word	0x00000009
        /*0860*/ 	.word	0x00000000
        /*0864*/ 	.short	0x010a
        /*0866*/ 	.byte	0x3f
	.zero		1


	//   ....[123]....
        /*0868*/ 	.word	0x00006fb0
        /*086c*/ 	.word	0x00000006
        /*0870*/ 	.word	0x00000000
        /*0874*/ 	.short	0x010a
        /*0876*/ 	.byte	0x3f
	.zero		1


	//   ....[124]....
        /*0878*/ 	.word	0x00007000
        /*087c*/ 	.word	0x00000009
        /*0880*/ 	.word	0x00000000
        /*0884*/ 	.short	0x010a
        /*0886*/ 	.byte	0x3f
	.zero		1


	//   ....[125]....
        /*0888*/ 	.word	0x00007050
        /*088c*/ 	.word	0x00000006
        /*0890*/ 	.word	0x00000000
        /*0894*/ 	.short	0x010a
        /*0896*/ 	.byte	0x3f
	.zero		1


	//   ....[126]....
        /*0898*/ 	.word	0x000070a0
        /*089c*/ 	.word	0x00000009
        /*08a0*/ 	.word	0x00000000
        /*08a4*/ 	.short	0x010a
        /*08a6*/ 	.byte	0x3f
	.zero		1


	//   ....[127]....
        /*08a8*/ 	.word	0x000070f0
        /*08ac*/ 	.word	0x00000006
        /*08b0*/ 	.word	0x00000000
        /*08b4*/ 	.short	0x010a
        /*08b6*/ 	.byte	0x3f
	.zero		1


	//   ....[128]....
        /*08b8*/ 	.word	0x00007140
        /*08bc*/ 	.word	0x00000009
        /*08c0*/ 	.word	0x00000000
        /*08c4*/ 	.short	0x010a
        /*08c6*/ 	.byte	0x3f
	.zero		1


	//   ....[129]....
        /*08c8*/ 	.word	0x00007190
        /*08cc*/ 	.word	0x00000006
        /*08d0*/ 	.word	0x00000000
        /*08d4*/ 	.short	0x010a
        /*08d6*/ 	.byte	0x3f
	.zero		1


	//   ....[130]....
        /*08d8*/ 	.word	0x000071e0
        /*08dc*/ 	.word	0x00000009
        /*08e0*/ 	.word	0x00000000
        /*08e4*/ 	.short	0x010a
        /*08e6*/ 	.byte	0x3f
	.zero		1


	//   ....[131]....
        /*08e8*/ 	.word	0x00007230
        /*08ec*/ 	.word	0x00000006
        /*08f0*/ 	.word	0x00000000
        /*08f4*/ 	.short	0x010a
        /*08f6*/ 	.byte	0x3f
	.zero		1


	//   ....[132]....
        /*08f8*/ 	.word	0x00007280
        /*08fc*/ 	.word	0x00000009
        /*0900*/ 	.word	0x00000000
        /*0904*/ 	.short	0x010a
        /*0906*/ 	.byte	0x3f
	.zero		1


	//   ....[133]....
        /*0908*/ 	.word	0x000072d0
        /*090c*/ 	.word	0x00000006
        /*0910*/ 	.word	0x00000000
        /*0914*/ 	.short	0x010a
        /*0916*/ 	.byte	0x3f
	.zero		1


	//----- nvinfo : EIATTR_NUM_MBARRIERS
	.align		4
.L_37:
        /*0918*/ 	.byte	0x03, 0x38
        /*091a*/ 	.short	0x003e


	//----- nvinfo : EIATTR_EXIT_INSTR_OFFSETS
	.align		4
        /*091c*/ 	.byte	0x04, 0x1c
        /*091e*/ 	.short	(.L_39 - .L_38)


	//   ....[0]....
.L_38:
        /*0920*/ 	.word	0x000014b0


	//   ....[1]....
        /*0924*/ 	.word	0x00001510


	//   ....[2]....
        /*0928*/ 	.word	0x00004ac0


	//   ....[3]....
        /*092c*/ 	.word	0x00004af0


	//   ....[4]....
        /*0930*/ 	.word	0x00006800


	//----- nvinfo : EIATTR_MAX_THREADS
	.align		4
.L_39:
        /*0934*/ 	.byte	0x04, 0x05
        /*0936*/ 	.short	(.L_41 - .L_40)
.L_40:
        /*0938*/ 	.word	0x00000180
        /*093c*/ 	.word	0x00000001
        /*0940*/ 	.word	0x00000001


	//----- nvinfo : EIATTR_CRS_STACK_SIZE
	.align		4
.L_41:
        /*0944*/ 	.byte	0x04, 0x1e
        /*0946*/ 	.short	(.L_43 - .L_42)
.L_42:
        /*0948*/ 	.word	0x00000000


	//----- nvinfo : EIATTR_CBANK_PARAM_SIZE
	.align		4
.L_43:
        /*094c*/ 	.byte	0x03, 0x19
        /*094e*/ 	.short	0x0470


	//----- nvinfo : EIATTR_PARAM_CBANK
	.align		4
        /*0950*/ 	.byte	0x04, 0x0a
        /*0952*/ 	.short	(.L_45 - .L_44)
	.align		4
.L_44:
        /*0954*/ 	.word	index@(.nv.constant0._ZN7cutlass13device_kernelINS_4gemm6kernel13GemmUniversalIN4cute5tupleIJiiiiEEENS1_10collective13CollectiveMmaINS1_34MainloopSm90TmaGmmaWarpSpecializedILi28ENS5_IJNS4_1CILi1EEESB_SB_EEENS1_32KernelTmaWarpSpecializedPingpongEEENS5_IJNSA_ILi64EEESF_NSA_ILi32EEEEEENS_6half_tENS5_IJlSB_lEEESI_NS5_IJSB_llEEENS4_8TiledMMAINS4_8MMA_AtomIJNS4_4SM904GMMA25MMA_64x64x16_F32F16F16_SSILNSO_5MajorE0ELSQ_1ELNSO_7ScaleInE1ELSR_1EEEEEENS4_6LayoutISC_NS5_IJNSA_ILi0EEESV_SV_EEEEENS5_IJNS4_10UnderscoreESY_SY_EEEEENS4_13SM90_TMA_LOADENS4_14ComposedLayoutINS4_7SwizzleILi2ELi4ELi3EEENS4_18smem_ptr_flag_bitsILi16EEENSU_INS5_IJNSA_ILi8EEESG_EEENS5_IJSG_SB_EEEEEEEvNS4_8identityES11_NS12_INS13_ILi3ELi4ELi3EEES16_NSU_INS5_IJSF_S17_EEENS5_IJSB_SF_EEEEEEEvS1C_EENS_8epilogue10collective6detail29Sm90TmaWarpSpecializedAdapterINS1K_15DefaultEpilogueISI_SJ_SJ_NS1J_6thread17LinearCombinationISI_Li1EffLNS1O_9ScaleType4KindE0ELNS_15FloatRoundStyleE2ESI_EENS1_15EpilogueDefaultEEEEEvvEEEEvNT_6ParamsE)
        /*0958*/ 	.short	0x0210
        /*095a*/ 	.short	0x0470


	//----- nvinfo : EIATTR_SW_WAR
	.align		4
.L_45:
        /*095c*/ 	.byte	0x04, 0x36
        /*095e*/ 	.short	(.L_47 - .L_46)
.L_46:
        /*0960*/ 	.word	0x00000008
.L_47:


//--------------------- .nv.callgraph             --------------------------
	.section	.nv.callgraph,"",@"SHT_CUDA_CALLGRAPH"
	.align	4
	.sectionentsize	8
	.align		4
        /*0000*/ 	.word	0x00000000
	.align		4
        /*0004*/ 	.word	0xffffffff
	.align		4
        /*0008*/ 	.word	index@(_ZN7cutlass13device_kernelINS_4gemm6kernel13GemmUniversalIN4cute5tupleIJiiiiEEENS1_10collective13CollectiveMmaINS1_34MainloopSm90TmaGmmaWarpSpecializedILi28ENS5_IJNS4_1CILi1EEESB_SB_EEENS1_32KernelTmaWarpSpecializedPingpongEEENS5_IJNSA_ILi64EEESF_NSA_ILi32EEEEEENS_6half_tENS5_IJlSB_lEEESI_NS5_IJSB_llEEENS4_8TiledMMAINS4_8MMA_AtomIJNS4_4SM904GMMA25MMA_64x64x16_F32F16F16_SSILNSO_5MajorE0ELSQ_1ELNSO_7ScaleInE1ELSR_1EEEEEENS4_6LayoutISC_NS5_IJNSA_ILi0EEESV_SV_EEEEENS5_IJNS4_10UnderscoreESY_SY_EEEEENS4_13SM90_TMA_LOADENS4_14ComposedLayoutINS4_7SwizzleILi2ELi4ELi3EEENS4_18smem_ptr_flag_bitsILi16EEENSU_INS5_IJNSA_ILi8EEESG_EEENS5_IJSG_SB_EEEEEEEvNS4_8identityES11_NS12_INS13_ILi3ELi4ELi3EEES16_NSU_INS5_IJSF_S17_EEENS5_IJSB_SF_EEEEEEEvS1C_EENS_8epilogue10collective6detail29Sm90TmaWarpSpecializedAdapterINS1K_15DefaultEpilogueISI_SJ_SJ_NS1J_6thread17LinearCombinationISI_Li1EffLNS1O_9ScaleType4KindE0ELNS_15FloatRoundStyleE2ESI_EENS1_15EpilogueDefaultEEEEEvvEEEEvNT_6ParamsE)
	.align		4
        /*000c*/ 	.word	index@(__assertfail)
	.align		4
        /*0010*/ 	.word	0x00000000
	.align		4
        /*0014*/ 	.word	0xfffffffe
	.align		4
        /*0018*/ 	.word	0x00000000
	.align		4
        /*001c*/ 	.word	0xfffffffd
	.align		4
        /*0020*/ 	.word	0x00000000
	.align		4
        /*0024*/ 	.word	0xfffffffc


//--------------------- .nv.constant4             --------------------------
	.section	.nv.constant4,"a",@progbits
	.align	8
	.align		8
.nv.constant4:
        /*0000*/ 	.dword	__assertfail
	.align		8
        /*0008*/ 	.dword	__unnamed_1
	.align		8
        /*0010*/ 	.dword	_ZN40_INTERNAL_036f2039_4_k_cu_6773c7c0_206984cuda3std3__45__cpo5beginE
	.align		8
        /*0018*/ 	.dword	_ZN40_INTERNAL_036f2039_4_k_cu_6773c7c0_206984cuda3std3__45__cpo3endE
	.align		8
        /*0020*/ 	.dword	_ZN40_INTERNAL_036f2039_4_k_cu_6773c7c0_206984cuda3std3__45__cpo6cbeginE
	.align		8
        /*0028*/ 	.dword	_ZN40_INTERNAL_036f2039_4_k_cu_6773c7c0_206984cuda3std3__45__cpo4cendE
	.align		8
        /*0030*/ 	.dword	_ZN40_INTERNAL_036f2039_4_k_cu_6773c7c0_206984cuda3std3__442_GLOBAL__N__036f2039_4_k_cu_6773c7c0_206986ignoreE
	.align		8
        /*0038*/ 	.dword	_ZN40_INTERNAL_036f2039_4_k_cu_6773c7c0_206984cuda3std3__419piecewise_constructE
	.align		8
        /*0040*/ 	.dword	_ZN40_INTERNAL_036f2039_4_k_cu_6773c7c0_206984cuda3std3__48in_placeE
	.align		8
        /*0048*/ 	.dword	_ZN40_INTERNAL_036f2039_4_k_cu_6773c7c0_206984cuda3std6ranges3__45__cpo4swapE
	.align		8
        /*0050*/ 	.dword	_ZN40_INTERNAL_036f2039_4_k_cu_6773c7c0_206984cuda3std6ranges3__45__cpo9iter_moveE
	.align		8
        /*0058*/ 	.dword	_ZN40_INTERNAL_036f2039_4_k_cu_6773c7c0_206984cute7productE
	.align		8
        /*0060*/ 	.dword	_ZN40_INTERNAL_036f2039_4_k_cu_6773c7c0_206984cute1_E
	.align		8
        /*0068*/ 	.dword	$str$22
	.align		8
        /*0070*/ 	.dword	$str$23


//--------------------- .text._ZN7cutlass13device_kernelINS_4gemm6kernel13GemmUniversalIN4cute5tupleIJiiiiEEENS1_10collective13CollectiveMmaINS1_34MainloopSm90TmaGmmaWarpSpecializedILi28ENS5_IJNS4_1CILi1EEESB_SB_EEENS1_32KernelTmaWarpSpecializedPingpongEEENS5_IJNSA_ILi64EEESF_NSA_ILi32EEEEEENS_6half_tENS5_IJlSB_lEEESI_NS5_IJSB_llEEENS4_8TiledMMAINS4_8MMA_AtomIJNS4_4SM904GMMA25MMA_64x64x16_F32F16F16_SSILNSO_5MajorE0ELSQ_1ELNSO_7ScaleInE1ELSR_1EEEEEENS4_6LayoutISC_NS5_IJNSA_ILi0EEESV_SV_EEEEENS5_IJNS4_10UnderscoreESY_SY_EEEEENS4_13SM90_TMA_LOADENS4_14ComposedLayoutINS4_7SwizzleILi2ELi4ELi3EEENS4_18smem_ptr_flag_bitsILi16EEENSU_INS5_IJNSA_ILi8EEESG_EEENS5_IJSG_SB_EEEEEEEvNS4_8identityES11_NS12_INS13_ILi3ELi4ELi3EEES16_NSU_INS5_IJSF_S17_EEENS5_IJSB_SF_EEEEEEEvS1C_EENS_8epilogue10collective6detail29Sm90TmaWarpSpecializedAdapterINS1K_15DefaultEpilogueISI_SJ_SJ_NS1J_6thread17LinearCombinationISI_Li1EffLNS1O_9ScaleType4KindE0ELNS_15FloatRoundStyleE2ESI_EENS1_15EpilogueDefaultEEEEEvvEEEEvNT_6ParamsE --------------------------
	.section	.text._ZN7cutlass13device_kernelINS_4gemm6kernel13GemmUniversalIN4cute5tupleIJiiiiEEENS1_10collective13CollectiveMmaINS1_34MainloopSm90TmaGmmaWarpSpecializedILi28ENS5_IJNS4_1CILi1EEESB_SB_EEENS1_32KernelTmaWarpSpecializedPingpongEEENS5_IJNSA_ILi64EEESF_NSA_ILi32EEEEEENS_6half_tENS5_IJlSB_lEEESI_NS5_IJSB_llEEENS4_8TiledMMAINS4_8MMA_AtomIJNS4_4SM904GMMA25MMA_64x64x16_F32F16F16_SSILNSO_5MajorE0ELSQ_1ELNSO_7ScaleInE1ELSR_1EEEEEENS4_6LayoutISC_NS5_IJNSA_ILi0EEESV_SV_EEEEENS5_IJNS4_10UnderscoreESY_SY_EEEEENS4_13SM90_TMA_LOADENS4_14ComposedLayoutINS4_7SwizzleILi2ELi4ELi3EEENS4_18smem_ptr_flag_bitsILi16EEENSU_INS5_IJNSA_ILi8EEESG_EEENS5_IJSG_SB_EEEEEEEvNS4_8identityES11_NS12_INS13_ILi3ELi4ELi3EEES16_NSU_INS5_IJSF_S17_EEENS5_IJSB_SF_EEEEEEEvS1C_EENS_8epilogue10collective6detail29Sm90TmaWarpSpecializedAdapterINS1K_15DefaultEpilogueISI_SJ_SJ_NS1J_6thread17LinearCombinationISI_Li1EffLNS1O_9ScaleType4KindE0ELNS_15FloatRoundStyleE2ESI_EENS1_15EpilogueDefaultEEEEEvvEEEEvNT_6ParamsE,"ax",@progbits
	.align	128
.text._ZN7cutlass13device_kernelINS_4gemm6kernel13GemmUniversalIN4cute5tupleIJiiiiEEENS1_10collective13CollectiveMmaINS1_34MainloopSm90TmaGmmaWarpSpecializedILi28ENS5_IJNS4_1CILi1EEESB_SB_EEENS1_32KernelTmaWarpSpecializedPingpongEEENS5_IJNSA_ILi64EEESF_NSA_ILi32EEEEEENS_6half_tENS5_IJlSB_lEEESI_NS5_IJSB_llEEENS4_8TiledMMAINS4_8MMA_AtomIJNS4_4SM904GMMA25MMA_64x64x16_F32F16F16_SSILNSO_5MajorE0ELSQ_1ELNSO_7ScaleInE1ELSR_1EEEEEENS4_6LayoutISC_NS5_IJNSA_ILi0EEESV_SV_EEEEENS5_IJNS4_10UnderscoreESY_SY_EEEEENS4_13SM90_TMA_LOADENS4_14ComposedLayoutINS4_7SwizzleILi2ELi4ELi3EEENS4_18smem_ptr_flag_bitsILi16EEENSU_INS5_IJNSA_ILi8EEESG_EEENS5_IJSG_SB_EEEEEEEvNS4_8identityES11_NS12_INS13_ILi3ELi4ELi3EEES16_NSU_INS5_IJSF_S17_EEENS5_IJSB_SF_EEEEEEEvS1C_EENS_8epilogue10collective6detail29Sm90TmaWarpSpecializedAdapterINS1K_15DefaultEpilogueISI_SJ_SJ_NS1J_6thread17LinearCombinationISI_Li1EffLNS1O_9ScaleType4KindE0ELNS_15FloatRoundStyleE2ESI_EENS1_15EpilogueDefaultEEEEEvvEEEEvNT_6ParamsE:
        .type           _ZN7cutlass13device_kernelINS_4gemm6kernel13GemmUniversalIN4cute5tupleIJiiiiEEENS1_10collective13CollectiveMmaINS1_34MainloopSm90TmaGmmaWarpSpecializedILi28ENS5_IJNS4_1CILi1EEESB_SB_EEENS1_32KernelTmaWarpSpecializedPingpongEEENS5_IJNSA_ILi64EEESF_NSA_ILi32EEEEEENS_6half_tENS5_IJlSB_lEEESI_NS5_IJSB_llEEENS4_8TiledMMAINS4_8MMA_AtomIJNS4_4SM904GMMA25MMA_64x64x16_F32F16F16_SSILNSO_5MajorE0ELSQ_1ELNSO_7ScaleInE1ELSR_1EEEEEENS4_6LayoutISC_NS5_IJNSA_ILi0EEESV_SV_EEEEENS5_IJNS4_10UnderscoreESY_SY_EEEEENS4_13SM90_TMA_LOADENS4_14ComposedLayoutINS4_7SwizzleILi2ELi4ELi3EEENS4_18smem_ptr_flag_bitsILi16EEENSU_INS5_IJNSA_ILi8EEESG_EEENS5_IJSG_SB_EEEEEEEvNS4_8identityES11_NS12_INS13_ILi3ELi4ELi3EEES16_NSU_INS5_IJSF_S17_EEENS5_IJSB_SF_EEEEEEEvS1C_EENS_8epilogue10collective6detail29Sm90TmaWarpSpecializedAdapterINS1K_15DefaultEpilogueISI_SJ_SJ_NS1J_6thread17LinearCombinationISI_Li1EffLNS1O_9ScaleType4KindE0ELNS_15FloatRoundStyleE2ESI_EENS1_15EpilogueDefaultEEEEEvvEEEEvNT_6ParamsE,@function
        .size           _ZN7cutlass13device_kernelINS_4gemm6kernel13GemmUniversalIN4cute5tupleIJiiiiEEENS1_10collective13CollectiveMmaINS1_34MainloopSm90TmaGmmaWarpSpecializedILi28ENS5_IJNS4_1CILi1EEESB_SB_EEENS1_32KernelTmaWarpSpecializedPingpongEEENS5_IJNSA_ILi64EEESF_NSA_ILi32EEEEEENS_6half_tENS5_IJlSB_lEEESI_NS5_IJSB_llEEENS4_8TiledMMAINS4_8MMA_AtomIJNS4_4SM904GMMA25MMA_64x64x16_F32F16F16_SSILNSO_5MajorE0ELSQ_1ELNSO_7ScaleInE1ELSR_1EEEEEENS4_6LayoutISC_NS5_IJNSA_ILi0EEESV_SV_EEEEENS5_IJNS4_10UnderscoreESY_SY_EEEEENS4_13SM90_TMA_LOADENS4_14ComposedLayoutINS4_7SwizzleILi2ELi4ELi3EEENS4_18smem_ptr_flag_bitsILi16EEENSU_INS5_IJNSA_ILi8EEESG_EEENS5_IJSG_SB_EEEEEEEvNS4_8identityES11_NS12_INS13_ILi3ELi4ELi3EEES16_NSU_INS5_IJSF_S17_EEENS5_IJSB_SF_EEEEEEEvS1C_EENS_8epilogue10collective6detail29Sm90TmaWarpSpecializedAdapterINS1K_15DefaultEpilogueISI_SJ_SJ_NS1J_6thread17LinearCombinationISI_Li1EffLNS1O_9ScaleType4KindE0ELNS_15FloatRoundStyleE2ESI_EENS1_15EpilogueDefaultEEEEEvvEEEEvNT_6ParamsE,(.L_x_182 - _ZN7cutlass13device_kernelINS_4gemm6kernel13GemmUniversalIN4cute5tupleIJiiiiEEENS1_10collective13CollectiveMmaINS1_34MainloopSm90TmaGmmaWarpSpecializedILi28ENS5_IJNS4_1CILi1EEESB_SB_EEENS1_32KernelTmaWarpSpecializedPingpongEEENS5_IJNSA_ILi64EEESF_NSA_ILi32EEEEEENS_6half_tENS5_IJlSB_lEEESI_NS5_IJSB_llEEENS4_8TiledMMAINS4_8MMA_AtomIJNS4_4SM904GMMA25MMA_64x64x16_F32F16F16_SSILNSO_5MajorE0ELSQ_1ELNSO_7ScaleInE1ELSR_1EEEEEENS4_6LayoutISC_NS5_IJNSA_ILi0EEESV_SV_EEEEENS5_IJNS4_10UnderscoreESY_SY_EEEEENS4_13SM90_TMA_LOADENS4_14ComposedLayoutINS4_7SwizzleILi2ELi4ELi3EEENS4_18smem_ptr_flag_bitsILi16EEENSU_INS5_IJNSA_ILi8EEESG_EEENS5_IJSG_SB_EEEEEEEvNS4_8identityES11_NS12_INS13_ILi3ELi4ELi3EEES16_NSU_INS5_IJSF_S17_EEENS5_IJSB_SF_EEEEEEEvS1C_EENS_8epilogue10collective6detail29Sm90TmaWarpSpecializedAdapterINS1K_15DefaultEpilogueISI_SJ_SJ_NS1J_6thread17LinearCombinationISI_Li1EffLNS1O_9ScaleType4KindE0ELNS_15FloatRoundStyleE2ESI_EENS1_15EpilogueDefaultEEEEEvvEEEEvNT_6ParamsE)
        .other          _ZN7cutlass13device_kernelINS_4gemm6kernel13GemmUniversalIN4cute5tupleIJiiiiEEENS1_10collective13CollectiveMmaINS1_34MainloopSm90TmaGmmaWarpSpecializedILi28ENS5_IJNS4_1CILi1EEESB_SB_EEENS1_32KernelTmaWarpSpecializedPingpongEEENS5_IJNSA_ILi64EEESF_NSA_ILi32EEEEEENS_6half_tENS5_IJlSB_lEEESI_NS5_IJSB_llEEENS4_8TiledMMAINS4_8MMA_AtomIJNS4_4SM904GMMA25MMA_64x64x16_F32F16F16_SSILNSO_5MajorE0ELSQ_1ELNSO_7ScaleInE1ELSR_1EEEEEENS4_6LayoutISC_NS5_IJNSA_ILi0EEESV_SV_EEEEENS5_IJNS4_10UnderscoreESY_SY_EEEEENS4_13SM90_TMA_LOADENS4_14ComposedLayoutINS4_7SwizzleILi2ELi4ELi3EEENS4_18smem_ptr_flag_bitsILi16EEENSU_INS5_IJNSA_ILi8EEESG_EEENS5_IJSG_SB_EEEEEEEvNS4_8identityES11_NS12_INS13_ILi3ELi4ELi3EEES16_NSU_INS5_IJSF_S17_EEENS5_IJSB_SF_EEEEEEEvS1C_EENS_8epilogue10collective6detail29Sm90TmaWarpSpecializedAdapterINS1K_15DefaultEpilogueISI_SJ_SJ_NS1J_6thread17LinearCombinationISI_Li1EffLNS1O_9ScaleType4KindE0ELNS_15FloatRoundStyleE2ESI_EENS1_15EpilogueDefaultEEEEEvvEEEEvNT_6ParamsE,@"STO_CUDA_ENTRY STV_DEFAULT"
_ZN7cutlass13device_kernelINS_4gemm6kernel13GemmUniversalIN4cute5tupleIJiiiiEEENS1_10collective13CollectiveMmaINS1_34MainloopSm90TmaGmmaWarpSpecializedILi28ENS5_IJNS4_1CILi1EEESB_SB_EEENS1_32KernelTmaWarpSpecializedPingpongEEENS5_IJNSA_ILi64EEESF_NSA_ILi32EEEEEENS_6half_tENS5_IJlSB_lEEESI_NS5_IJSB_llEEENS4_8TiledMMAINS4_8MMA_AtomIJNS4_4SM904GMMA25MMA_64x64x16_F32F16F16_SSILNSO_5MajorE0ELSQ_1ELNSO_7ScaleInE1ELSR_1EEEEEENS4_6LayoutISC_NS5_IJNSA_ILi0EEESV_SV_EEEEENS5_IJNS4_10UnderscoreESY_SY_EEEEENS4_13SM90_TMA_LOADENS4_14ComposedLayoutINS4_7SwizzleILi2ELi4ELi3EEENS4_18smem_ptr_flag_bitsILi16EEENSU_INS5_IJNSA_ILi8EEESG_EEENS5_IJSG_SB_EEEEEEEvNS4_8identityES11_NS12_INS13_ILi3ELi4ELi3EEES16_NSU_INS5_IJSF_S17_EEENS5_IJSB_SF_EEEEEEEvS1C_EENS_8epilogue10collective6detail29Sm90TmaWarpSpecializedAdapterINS1K_15DefaultEpilogueISI_SJ_SJ_NS1J_6thread17LinearCombinationISI_Li1EffLNS1O_9ScaleType4KindE0ELNS_15FloatRoundStyleE2ESI_EENS1_15EpilogueDefaultEEEEEvvEEEEvNT_6ParamsE:
[----:B------:R-:W0:Y:S02]  /*0000*/  LDC R1, c[0x0][0x28] ;  /* 0x00000a00ff017b82 */ /* 0x000e240000000800 */
[----:B0-----:R-:W-:Y:S01]  /*0010*/  VIADD R1, R1, 0xfffffff8 ;  /* 0xfffffff801017836 */ /* 0x001fe20000000000 */
[----:B------:R-:W0:Y:S01]  /*0020*/  S2R R4, SR_TID.X ;  /* 0x0000000000047919 */ /* 0x000e220000002100 */
[----:B------:R-:W-:Y:S01]  /*0030*/  ELECT P0, URZ, PT ;  /* 0x00000000003f782f */ /* 0x000fe20003800000 */
[----:B------:R-:W-:Y:S01]  /*0040*/  BSSY B0, `(.L_x_0) ;  /* 0x000000f000007945 */ /* 0x000fe20003800000 */
[--C-:B0-----:R-:W-:Y:S02]  /*0050*/  SHF.R.U32.HI R0, RZ, 0x5, R4.reuse ;  /* 0x00000005ff007819 */ /* 0x101fe40000011604 */
[----:B------:R-:W-:-:S03]  /*0060*/  SHF.R.U32.HI R5, RZ, 0x7, R4 ;  /* 0x00000007ff057819 */ /* 0x000fc60000011604 */
[----:B------:R-:W0:Y:S04]  /*0070*/  SHFL.IDX PT, R2, R0, RZ, 0x1f ;  /* 0x00001fff00027589 */ /* 0x000e2800000e0000 */
[----:B------:R1:W2:Y:S01]  /*0080*/  SHFL.IDX PT, R8, R5, RZ, 0x1f ;  /* 0x00001fff05087589 */ /* 0x0002a200000e0000 */
[----:B0-----:R-:W-:-:S13]  /*0090*/  ISETP.NE.OR P0, PT, R2, RZ, !P0 ;  /* 0x000000ff0200720c */ /* 0x001fda0004705670 */
[----:B-12---:R-:W-:Y:S05]  /*00a0*/  @P0 BRA `(.L_x_1) ;  /* 0x0000000000200947 */ /* 0x006fea0003800000 */
[----:B------:R-:W-:Y:S02]  /*00b0*/  ULDC.64 UR4, c[0x0][0x198] ;  /* 0x0000660000047ab9 */ /* 0x000fe40000000a00 */
[----:B------:R-:W-:Y:S02]  /*00c0*/  UIADD3 UR6, UP0, UR4, 0xf0, URZ ;  /* 0x000000f004067890 */ /* 0x000fe4000ff1e03f */
[----:B------:R-:W-:Y:S02]  /*00d0*/  UIADD3 UR4, UP1, UR4, 0x1f0, URZ ;  /* 0x000001f004047890 */ /* 0x000fe4000ff3e03f */
[----:B------:R-:W-:Y:S02]  /*00e0*/  UIADD3.X UR7, URZ, UR5, URZ, UP0, !UPT ;  /* 0x000000053f077290 */ /* 0x000fe400087fe43f */
[----:B------:R-:W-:-:S07]  /*00f0*/  UIADD3.X UR5, URZ, UR5, URZ, UP1, !UPT ;  /* 0x000000053f057290 */ /* 0x000fce0008ffe43f */
[----:B------:R0:W-:Y:S02]  /*0100*/  UTMACCTL.PF [UR6] ;  /* 0x00000000060079b9 */ /* 0x0001e40008040000 */
[----:B------:R0:W-:Y:S02]  /*0110*/  UTMACCTL.PF [UR4] ;  /* 0x00000000040079b9 */ /* 0x0001e40008040000 */
[----:B0-----:R-:W-:Y:S01]  /*0120*/  NOP ;  /* 0x0000000000007918 */ /* 0x001fe20000000000 */
.L_x_1:
[----:B------:R-:W-:Y:S05]  /*0130*/  BSYNC B0 ;  /* 0x0000000000007941 */ /* 0x000fea0003800000 */
.L_x_0:
[----:B------:R-:W0:Y:S02]  /*0140*/  SHFL.IDX PT, R3, R0, RZ, 0x1f ;  /* 0x00001fff00037589 */ /* 0x000e2400000e0000 */
[----:B0-----:R-:W-:-:S13]  /*0150*/  ISETP.NE.AND P0, PT, R3, RZ, PT ;  /* 0x000000ff0300720c */ /* 0x001fda0003f05270 */
[----:B------:R-:W-:Y:S05]  /*0160*/  @P0 BRA `(.L_x_2) ;  /* 0x0000000400240947 */ /* 0x000fea0003800000 */
[----:B------:R-:W-:Y:S01]  /*0170*/  ELECT P0, URZ, PT ;  /* 0x00000000003f782f */ /* 0x000fe20003800000 */
[----:B------:R-:W-:-:S12]  /*0180*/  BSSY B0, `(.L_x_2) ;  /* 0x0000047000007945 */ /* 0x000fd80003800000 */
[----:B------:R-:W-:Y:S05]  /*0190*/  @!P0 BRA `(.L_x_3) ;  /* 0x0000000400148947 */ /* 0x000fea0003800000 */
[----:B------:R-:W0:Y:S01]  /*01a0*/  S2UR UR8, SR_CgaCtaId ;  /* 0x00000000000879c3 */ /* 0x000e220000008800 */
[----:B------:R-:W-:Y:S01]  /*01b0*/  UMOV UR4, 0x400 ;  /* 0x0000040000047882 */ /* 0x000fe20000000000 */
[----:B------:R-:W-:Y:S01]  /*01c0*/  UMOV UR5, 0x1 ;  /* 0x0000000100057882 */ /* 0x000fe20000000000 */
[----:B------:R-:W-:Y:S02]  /*01d0*/  UMOV UR6, 0x80 ;  /* 0x0000008000067882 */ /* 0x000fe40000000000 */
[----:B------:R-:W-:-:S04]  /*01e0*/  UIADD3 UR6, -UR6, 0x100000, URZ ;  /* 0x0010000006067890 */ /* 0x000fc8000fffe13f */
[----:B------:R-:W-:Y:S02]  /*01f0*/  USHF.L.U32 UR7, UR6, 0xb, URZ ;  /* 0x0000000b06077899 */ /* 0x000fe4000800063f */
[----:B------:R-:W-:Y:S02]  /*0200*/  USHF.L.U32 UR6, UR6, 0x1, URZ ;  /* 0x0000000106067899 */ /* 0x000fe4000800063f */
[----:B0-----:R-:W-:Y:S02]  /*0210*/  ULEA UR8, UR8, UR4, 0x18 ;  /* 0x0000000408087291 */ /* 0x001fe4000f8ec03f */
[----:B------:R-:W-:-:S04]  /*0220*/  UIADD3 UR4, -UR5, 0x100000, URZ ;  /* 0x0010000005047890 */ /* 0x000fc8000fffe13f */
[----:B------:R-:W-:Y:S02]  /*0230*/  USHF.L.U32 UR5, UR4, 0xb, URZ ;  /* 0x0000000b04057899 */ /* 0x000fe4000800063f */
[----:B------:R-:W-:Y:S01]  /*0240*/  USHF.L.U32 UR4, UR4, 0x1, URZ ;  /* 0x0000000104047899 */ /* 0x000fe2000800063f */
[----:B------:R-:W0:Y:S11]  /*0250*/  FENCE.VIEW.ASYNC.S ;  /* 0x00000000000073c6 */ /* 0x000e360000000000 */
[----:B0-----:R0:W1:Y:S01]  /*0260*/  SYNCS.EXCH.64 URZ, [UR8], UR4 ;  /* 0x00000004083f75b2 */ /* 0x0010620008000100 */
[----:B------:R0:W2:Y:S01]  /*0270*/  SYNCS.EXCH.64 URZ, [UR8+0xe0], UR6 ;  /* 0x0000e006083f75b2 */ /* 0x0000a20008000100 */
[----:B------:R0:W3:Y:S01]  /*0280*/  SYNCS.EXCH.64 URZ, [UR8+0x8], UR4 ;  /* 0x00000804083f75b2 */ /* 0x0000e20008000100 */
[----:B------:R0:W4:Y:S01]  /*0290*/  SYNCS.EXCH.64 URZ, [UR8+0xe8], UR6 ;  /* 0x0000e806083f75b2 */ /* 0x0001220008000100 */
[----:B------:R0:W0:Y:S01]  /*02a0*/  SYNCS.EXCH.64 URZ, [UR8+0x10], UR4 ;  /* 0x00001004083f75b2 */ /* 0x0000220008000100 */
        /* <DEDUP_REMOVED lines=51> */
[----:B-1234-:R-:W-:Y:S01]  /*05e0*/  NOP ;  /* 0x0000000000007918 */ /* 0x01efe20000000000 */
.L_x_3:
[----:B0-----:R-:W-:Y:S05]  /*05f0*/  BSYNC B0 ;  /* 0x0000000000007941 */ /* 0x001fea0003800000 */
.L_x_2:
[----:B------:R-:W0:Y:S01]  /*0600*/  SHFL.IDX PT, R6, R0, RZ, 0x1f ;  /* 0x00001fff00067589 */ /* 0x000e2200000e0000 */
[----:B------:R-:W-:Y:S01]  /*0610*/  ELECT P0, URZ, PT ;  /* 0x00000000003f782f */ /* 0x000fe20003800000 */
[----:B------:R-:W-:Y:S01]  /*0620*/  NOP ;  /* 0x0000000000007918 */ /* 0x000fe20000000000 */
[----:B------:R-:W-:Y:S01]  /*0630*/  ELECT P1, URZ, PT ;  /* 0x00000000003f782f */ /* 0x000fe20003820000 */
[----:B------:R-:W1:Y:S01]  /*0640*/  SHFL.IDX PT, R3, R0, RZ, 0x1f ;  /* 0x00001fff00037589 */ /* 0x000e6200000e0000 */
[----:B------:R-:W-:Y:S01]  /*0650*/  UMOV UR4, 0x20 ;  /* 0x0000002000047882 */ /* 0x000fe20000000000 */
[----:B------:R-:W-:Y:S01]  /*0660*/  UMOV UR11, 0x80 ;  /* 0x00000080000b7882 */ /* 0x000fe20000000000 */
[----:B------:R-:W-:Y:S01]  /*0670*/  NOP ;  /* 0x0000000000007918 */ /* 0x000fe20000000000 */
[C---:B------:R-:W-:Y:S01]  /*0680*/  VIADD R33, R8.reuse, 0xffffffff ;  /* 0xffffffff08217836 */ /* 0x040fe20000000000 */
[----:B------:R-:W2:Y:S01]  /*0690*/  SHFL.IDX PT, R5, R5, RZ, 0x1f ;  /* 0x00001fff05057589 */ /* 0x000ea200000e0000 */
[----:B------:R-:W-:Y:S01]  /*06a0*/  ULDC.64 UR36, c[0x0][0x208] ;  /* 0x0000820000247ab9 */ /* 0x000fe20000000a00 */
[----:B------:R-:W-:-:S02]  /*06b0*/  ISETP.NE.AND P2, PT, R8, RZ, PT ;  /* 0x000000ff0800720c */ /* 0x000fc40003f45270 */
[----:B------:R-:W-:Y:S02]  /*06c0*/  ISETP.GE.U32.AND P3, PT, R33, 0x2, PT ;  /* 0x000000022100780c */ /* 0x000fe40003f66070 */
[----:B0-----:R-:W-:Y:S02]  /*06d0*/  ISETP.NE.OR P0, PT, R6, RZ, !P0 ;  /* 0x000000ff0600720c */ /* 0x001fe40004705670 */
[----:B-1----:R-:W-:Y:S02]  /*06e0*/  ISETP.NE.OR P1, PT, R3, RZ, !P1 ;  /* 0x000000ff0300720c */ /* 0x002fe40004f25670 */
[----:B------:R-:W-:-:S04]  /*06f0*/  SHF.R.S32.HI R3, RZ, 0x1f, R2 ;  /* 0x0000001fff037819 */ /* 0x000fc80000011402 */
[----:B------:R-:W-:-:S05]  /*0700*/  LEA.HI R3, R3, R2, RZ, 0x2 ;  /* 0x0000000203037211 */ /* 0x000fca00078f10ff */
[----:B------:R-:W-:Y:S01]  /*0710*/  VOTEU.ALL UP0, P0 ;  /* 0x00000000003f7886 */ /* 0x000fe20000000000 */
[----:B------:R-:W-:Y:S01]  /*0720*/  LOP3.LUT R3, R3, 0xfffffffc, RZ, 0xc0, !PT ;  /* 0xfffffffc03037812 */ /* 0x000fe200078ec0ff */
[----:B------:R-:W-:-:S03]  /*0730*/  VOTEU.ALL UP1, P1 ;  /* 0x00000000003f7886 */ /* 0x000fc60000820000 */
[----:B------:R-:W0:Y:S01]  /*0740*/  @!UP0 S2UR UR7, SR_CgaCtaId ;  /* 0x00000000000789c3 */ /* 0x000e220000008800 */
[----:B------:R-:W-:Y:S01]  /*0750*/  @!UP0 UMOV UR6, 0x400 ;  /* 0x0000040000068882 */ /* 0x000fe20000000000 */
[----:B------:R-:W-:-:S04]  /*0760*/  @!UP0 UIADD3 UR4, -UR4, 0x100000, URZ ;  /* 0x0010000004048890 */ /* 0x000fc8000fffe13f */
[----:B------:R-:W-:Y:S02]  /*0770*/  @!UP0 USHF.L.U32 UR5, UR4, 0xb, URZ ;  /* 0x0000000b04058899 */ /* 0x000fe4000800063f */
[----:B------:R-:W-:Y:S01]  /*0780*/  @!UP0 USHF.L.U32 UR4, UR4, 0x1, URZ ;  /* 0x0000000104048899 */ /* 0x000fe2000800063f */
[----:B------:R-:W-:Y:S01]  /*0790*/  IMAD.IADD R0, R2, 0x1, -R3 ;  /* 0x0000000102007824 */ /* 0x000fe200078e0a03 */
[----:B------:R-:W-:Y:S01]  /*07a0*/  @!UP1 UMOV UR9, 0x400 ;  /* 0x0000040000099882 */ /* 0x000fe20000000000 */
[----:B------:R-:W-:Y:S01]  /*07b0*/  VOTEU.ALL UP2, P1 ;  /* 0x00000000003f7886 */ /* 0x000fe20000840000 */
[----:B------:R-:W-:Y:S01]  /*07c0*/  VOTEU.ALL UP3, P1 ;  /* 0x00000000003f7886 */ /* 0x000fe20000860000 */
[----:B------:R-:W-:Y:S01]  /*07d0*/  VOTEU.ALL UP4, P1 ;  /* 0x00000000003f7886 */ /* 0x000fe20000880000 */
[----:B------:R-:W1:Y:S01]  /*07e0*/  @!UP1 S2UR UR10, SR_CgaCtaId ;  /* 0x00000000000a99c3 */ /* 0x000e620000008800 */
[----:B------:R-:W-:Y:S01]  /*07f0*/  VOTEU.ALL UP5, P1 ;  /* 0x00000000003f7886 */ /* 0x000fe200008a0000 */
[----:B------:R-:W-:-:S04]  /*0800*/  SHF.R.S32.HI R3, RZ, 0x1f, R4 ;  /* 0x0000001fff037819 */ /* 0x000fc80000011404 */
[----:B------:R-:W-:-:S04]  /*0810*/  LEA.HI R3, R3, R4, RZ, 0x7 ;  /* 0x0000000403037211 */ /* 0x000fc800078f38ff */
[----:B------:R-:W-:-:S05]  /*0820*/  LOP3.LUT R3, R3, 0xffffff80, RZ, 0xc0, !PT ;  /* 0xffffff8003037812 */ /* 0x000fca00078ec0ff */
[----:B------:R-:W-:Y:S01]  /*0830*/  IMAD.IADD R3, R4, 0x1, -R3 ;  /* 0x0000000104037824 */ /* 0x000fe200078e0a03 */
[----:B0-----:R-:W-:Y:S02]  /*0840*/  @!UP0 ULEA UR8, UR7, UR6, 0x18 ;  /* 0x0000000607088291 */ /* 0x001fe4000f8ec03f */
[----:B------:R-:W-:-:S04]  /*0850*/  @!UP1 UIADD3 UR6, -UR11, 0x100000, URZ ;  /* 0x001000000b069890 */ /* 0x000fc8000fffe13f */
[----:B------:R-:W-:Y:S02]  /*0860*/  @!UP1 USHF.L.U32 UR7, UR6, 0xb, URZ ;  /* 0x0000000b06079899 */ /* 0x000fe4000800063f */
[----:B------:R-:W-:Y:S01]  /*0870*/  @!UP1 USHF.L.U32 UR6, UR6, 0x1, URZ ;  /* 0x0000000106069899 */ /* 0x000fe2000800063f */
[----:B------:R-:W-:Y:S01]  /*0880*/  VOTEU.ALL UP0, P0 ;  /* 0x00000000003f7886 */ /* 0x000fe20000000000 */
[----:B-1----:R-:W-:Y:S01]  /*0890*/  @!UP1 ULEA UR9, UR10, UR9, 0x18 ;  /* 0x000000090a099291 */ /* 0x002fe2000f8ec03f */
[----:B------:R-:W-:Y:S02]  /*08a0*/  VOTEU.ALL UP1, P0 ;  /* 0x00000000003f7886 */ /* 0x000fe40000020000 */
[----:B------:R-:W-:Y:S01]  /*08b0*/  ULDC.64 UR10, c[0x0][0x598] ;  /* 0x00016600000a7ab9 */ /* 0x000fe20000000a00 */
[----:B------:R-:W-:Y:S01]  /*08c0*/  ISETP.NE.AND P0, PT, R0, 0x3, PT ;  /* 0x000000030000780c */ /* 0x000fe20003f05270 */
[----:B------:R-:W0:Y:S02]  /*08d0*/  FENCE.VIEW.ASYNC.S ;  /* 0x00000000000073c6 */ /* 0x000e240000000000 */
[----:B0-----:R0:W1:Y:S01]  /*08e0*/  @!UP0 SYNCS.EXCH.64 URZ, [UR8+0x1f0], UR4 ;  /* 0x0001f004083f85b2 */ /* 0x0010620008000100 */
[----:B------:R-:W-:-:S02]  /*08f0*/  ISETP.NE.U32.AND P1, PT, RZ, UR10, PT ;  /* 0x0000000aff007c0c */ /* 0x000fc4000bf25070 */
[----:B------:R-:W-:Y:S02]  /*0900*/  ISETP.EQ.OR P0, PT, R0, RZ, !P0 ;  /* 0x000000ff0000720c */ /* 0x000fe40004702670 */
[----:B------:R-:W-:Y:S02]  /*0910*/  ISETP.NE.AND.EX P1, PT, RZ, UR11, PT, P1 ;  /* 0x0000000bff007c0c */ /* 0x000fe4000bf25310 */
[----:B------:R-:W-:-:S04]  /*0920*/  ISETP.EQ.AND P0, PT, R8, RZ, P0 ;  /* 0x000000ff0800720c */ /* 0x000fc80000702270 */
[----:B------:R-:W-:-:S04]  /*0930*/  SEL R16, RZ, 0x1, !P0 ;  /* 0x00000001ff107807 */ /* 0x000fc80004000000 */
[----:B------:R-:W-:Y:S01]  /*0940*/  SEL R16, R16, 0x2, P3 ;  /* 0x0000000210107807 */ /* 0x000fe20001800000 */
[----:B------:R0:W1:Y:S01]  /*0950*/  @!UP1 SYNCS.EXCH.64 URZ, [UR8+0x1f8], UR4 ;  /* 0x0001f804083f95b2 */ /* 0x0000620008000100 */
[----:B------:R-:W-:Y:S01]  /*0960*/  NOP ;  /* 0x0000000000007918 */ /* 0x000fe20000000000 */
[----:B------:R0:W1:Y:S01]  /*0970*/  @!UP2 SYNCS.EXCH.64 URZ, [UR9+0x1d0], UR6 ;  /* 0x0001d006093fa5b2 */ /* 0x0000620008000100 */
[----:B------:R0:W1:Y:S01]  /*0980*/  @!UP3 SYNCS.EXCH.64 URZ, [UR9+0x1d8], UR6 ;  /* 0x0001d806093fb5b2 */ /* 0x0000620008000100 */
[----:B------:R0:W1:Y:S01]  /*0990*/  @!UP4 SYNCS.EXCH.64 URZ, [UR9+0x1e0], UR6 ;  /* 0x0001e006093fc5b2 */ /* 0x0000620008000100 */
[----:B------:R0:W1:Y:S01]  /*09a0*/  @!UP5 SYNCS.EXCH.64 URZ, [UR9+0x1e8], UR6 ;  /* 0x0001e806093fd5b2 */ /* 0x0000620008000100 */
[----:B------:R-:W-:Y:S01]  /*09b0*/  NOP ;  /* 0x0000000000007918 */ /* 0x000fe20000000000 */
[----:B-1----:R-:W-:Y:S06]  /*09c0*/  BAR.SYNC.DEFER_BLOCKING 0x0 ;  /* 0x0000000000007b1d */ /* 0x002fec0000010000 */
[----:B0-2---:R-:W-:Y:S05]  /*09d0*/  @!P1 BRA `(.L_x_4) ;  /* 0x00000000001c9947 */ /* 0x005fea0003800000 */
[----:B------:R-:W0:Y:S02]  /*09e0*/  LDC.64 R6, c[0x0][0x598] ;  /* 0x00016600ff067b82 */ /* 0x000e240000000a00 */
[----:B0-----:R-:W2:Y:S02]  /*09f0*/  LDG.E.64 R6, desc[UR36][R6.64] ;  /* 0x0000002406067981 */ /* 0x001ea4000c1e1b00 */
[----:B--2---:R-:W-:-:S04]  /*0a00*/  ISETP.NE.U32.AND P0, PT, R6, RZ, PT ;  /* 0x000000ff0600720c */ /* 0x004fc80003f05070 */
[----:B------:R-:W-:-:S13]  /*0a10*/  ISETP.NE.AND.EX P0, PT, R7, RZ, PT, P0 ;  /* 0x000000ff0700720c */ /* 0x000fda0003f05300 */
[----:B------:R-:W-:Y:S05]  /*0a20*/  @!P0 BRA `(.L_x_4) ;  /* 0x0000000000088947 */ /* 0x000fea0003800000 */
[----:B------:R1:W5:Y:S01]  /*0a30*/  LD.E R56, desc[UR36][R6.64] ;  /* 0x0000002406387980 */ /* 0x000362000c101900 */
[----:B------:R-:W-:Y:S05]  /*0a40*/  BRA `(.L_x_5) ;  /* 0x0000000000247947 */ /* 0x000fea0003800000 */
.L_x_4:
[----:B------:R-:W-:Y:S02]  /*0a50*/  ULDC.64 UR4, c[0x0][0x588] ;  /* 0x0001620000047ab9 */ /* 0x000fe40000000a00 */
[----:B------:R-:W-:-:S04]  /*0a60*/  ISETP.NE.U32.AND P0, PT, RZ, UR4, PT ;  /* 0x00000004ff007c0c */ /* 0x000fc8000bf05070 */
[----:B------:R-:W-:-:S13]  /*0a70*/  ISETP.NE.AND.EX P0, PT, RZ, UR5, PT, P0 ;  /* 0x00000005ff007c0c */ /* 0x000fda000bf05300 */
[----:B------:R-:W-:Y:S05]  /*0a80*/  @!P0 BRA `(.L_x_6) ;  /* 0x00000000000c8947 */ /* 0x000fea0003800000 */
[----:B------:R-:W0:Y:S02]  /*0a90*/  LDC.64 R56, c[0x0][0x588] ;  /* 0x00016200ff387b82 */ /* 0x000e240000000a00 */
[----:B0-----:R0:W5:Y:S01]  /*0aa0*/  LDG.E R56, desc[UR36][R56.64] ;  /* 0x0000002438387981 */ /* 0x001162000c1e1900 */
[----:B------:R-:W-:Y:S05]  /*0ab0*/  BRA `(.L_x_5) ;  /* 0x0000000000087947 */ /* 0x000fea0003800000 */
.L_x_6:
[----:B------:R-:W-:Y:S02]  /*0ac0*/  ULDC UR4, c[0x0][0x580] ;  /* 0x0001600000047ab9 */ /* 0x000fe40000000800 */
[----:B------:R-:W-:-:S07]  /*0ad0*/  IMAD.U32 R56, RZ, RZ, UR4 ;  /* 0x00000004ff387e24 */ /* 0x000fce000f8e00ff */
.L_x_5:
[----:B------:R-:W-:Y:S02]  /*0ae0*/  ULDC.64 UR4, c[0x0][0x5a0] ;  /* 0x0001680000047ab9 */ /* 0x000fe40000000a00 */
[----:B------:R-:W-:-:S04]  /*0af0*/  ISETP.NE.U32.AND P0, PT, RZ, UR4, PT ;  /* 0x00000004ff007c0c */ /* 0x000fc8000bf05070 */
[----:B------:R-:W-:-:S13]  /*0b00*/  ISETP.NE.AND.EX P0, PT, RZ, UR5, PT, P0 ;  /* 0x00000005ff007c0c */ /* 0x000fda000bf05300 */
[----:B------:R-:W-:Y:S05]  /*0b10*/  @!P0 BRA `(.L_x_7) ;  /* 0x00000000001c8947 */ /* 0x000fea0003800000 */
[----:B-1----:R-:W1:Y:S02]  /*0b20*/  LDC.64 R6, c[0x0][0x5a0] ;  /* 0x00016800ff067b82 */ /* 0x002e640000000a00 */
[----:B-1----:R-:W2:Y:S02]  /*0b30*/  LDG.E.64 R6, desc[UR36][R6.64] ;  /* 0x0000002406067981 */ /* 0x002ea4000c1e1b00 */
[----:B--2---:R-:W-:-:S04]  /*0b40*/  ISETP.NE.U32.AND P0, PT, R6, RZ, PT ;  /* 0x000000ff0600720c */ /* 0x004fc80003f05070 */
[----:B------:R-:W-:-:S13]  /*0b50*/  ISETP.NE.AND.EX P0, PT, R7, RZ, PT, P0 ;  /* 0x000000ff0700720c */ /* 0x000fda0003f05300 */
[----:B------:R-:W-:Y:S05]  /*0b60*/  @!P0 BRA `(.L_x_7) ;  /* 0x0000000000088947 */ /* 0x000fea0003800000 */
[----:B0-----:R2:W5:Y:S01]  /*0b70*/  LD.E R57, desc[UR36][R6.64] ;  /* 0x0000002406397980 */ /* 0x001562000c101900 */
[----:B------:R-:W-:Y:S05]  /*0b80*/  BRA `(.L_x_8) ;  /* 0x0000000000247947 */ /* 0x000fea0003800000 */
.L_x_7:
[----:B------:R-:W-:Y:S02]  /*0b90*/  ULDC.64 UR4, c[0x0][0x590] ;  /* 0x0001640000047ab9 */ /* 0x000fe40000000a00 */
[----:B------:R-:W-:-:S04]  /*0ba0*/  ISETP.NE.U32.AND P0, PT, RZ, UR4, PT ;  /* 0x00000004ff007c0c */ /* 0x000fc8000bf05070 */
[----:B------:R-:W-:-:S13]  /*0bb0*/  ISETP.NE.AND.EX P0, PT, RZ, UR5, PT, P0 ;  /* 0x00000005ff007c0c */ /* 0x000fda000bf05300 */
[----:B------:R-:W-:Y:S05]  /*0bc0*/  @!P0 BRA `(.L_x_9) ;  /* 0x00000000000c8947 */ /* 0x000fea0003800000 */
[----:B-1----:R-:W0:Y:S02]  /*0bd0*/  LDC.64 R6, c[0x0][0x590] ;  /* 0x00016400ff067b82 */ /* 0x002e240000000a00 */
[----:B0-----:R0:W5:Y:S01]  /*0be0*/  LDG.E R57, desc[UR36][R6.64] ;  /* 0x0000002406397981 */ /* 0x001162000c1e1900 */
[----:B------:R-:W-:Y:S05]  /*0bf0*/  BRA `(.L_x_8) ;  /* 0x0000000000087947 */ /* 0x000fea0003800000 */
.L_x_9:
[----:B------:R-:W-:Y:S02]  /*0c00*/  ULDC UR4, c[0x0][0x584] ;  /* 0x0001610000047ab9 */ /* 0x000fe40000000800 */
[----:B0-----:R-:W-:-:S07]  /*0c10*/  IMAD.U32 R57, RZ, RZ, UR4 ;  /* 0x00000004ff397e24 */ /* 0x001fce000f8e00ff */
.L_x_8:
[----:B------:R-:W3:Y:S01]  /*0c20*/  LDC R2, c[0x0][0x65c] ;  /* 0x00019700ff027b82 */ /* 0x000ee20000000800 */
[----:B------:R-:W4:Y:S01]  /*0c30*/  S2R R14, SR_CTAID.Y ;  /* 0x00000000000e7919 */ /* 0x000f220000002600 */
[----:B------:R-:W-:Y:S01]  /*0c40*/  ULDC UR6, c[0x0][0x28c] ;  /* 0x0000a30000067ab9 */ /* 0x000fe20000000800 */
[----:B------:R-:W-:Y:S01]  /*0c50*/  ISETP.NE.AND P0, PT, R8, 0x2, PT ;  /* 0x000000020800780c */ /* 0x000fe20003f05270 */
[----:B------:R-:W-:Y:S01]  /*0c60*/  UIADD3 UR6, UR6, 0x1f, URZ ;  /* 0x0000001f06067890 */ /* 0x000fe2000fffe03f */
[----:B012---:R-:W0:Y:S01]  /*0c70*/  S2R R6, SR_CTAID.X ;  /* 0x0000000000067919 */ /* 0x007e220000002500 */
[----:B------:R-:W-:Y:S01]  /*0c80*/  IMAD.MOV.U32 R7, RZ, RZ, RZ ;  /* 0x000000ffff077224 */ /* 0x000fe200078e00ff */
[----:B------:R-:W-:Y:S01]  /*0c90*/  UMOV UR39, URZ ;  /* 0x0000003f00277c82 */ /* 0x000fe20008000000 */
[----:B------:R-:W-:Y:S01]  /*0ca0*/  USHF.R.S32.HI UR7, URZ, 0x1f, UR6 ;  /* 0x0000001f3f077899 */ /* 0x000fe20008011406 */
[----:B------:R-:W-:Y:S01]  /*0cb0*/  UMOV UR38, URZ ;  /* 0x0000003f00267c82 */ /* 0x000fe20008000000 */
[----:B------:R-:W-:-:S02]  /*0cc0*/  ULDC.64 UR8, c[0x0][0x650] ;  /* 0x0001940000087ab9 */ /* 0x000fc40000000a00 */
[----:B------:R-:W-:-:S04]  /*0cd0*/  ULEA.HI UR7, UR7, UR6, URZ, 0x5 ;  /* 0x0000000607077291 */ /* 0x000fc8000f8f283f */
[----:B------:R-:W-:Y:S01]  /*0ce0*/  USHF.R.S32.HI UR40, URZ, 0x5, UR7 ;  /* 0x000000053f287899 */ /* 0x000fe20008011407 */
[----:B---3--:R-:W-:-:S13]  /*0cf0*/  ISETP.NE.AND P1, PT, R2, 0x1, PT ;  /* 0x000000010200780c */ /* 0x008fda0003f25270 */
[----:B------:R-:W0:Y:S01]  /*0d00*/  @P1 LDC R19, c[0x0][0x10] ;  /* 0x00000400ff131b82 */ /* 0x000e220000000800 */
[----:B----4-:R-:W-:Y:S02]  /*0d10*/  @P1 IMAD.MOV.U32 R8, RZ, RZ, R14 ;  /* 0x000000ffff081224 */ /* 0x010fe400078e000e */
[----:B------:R-:W-:Y:S02]  /*0d20*/  @P1 IMAD.MOV.U32 R9, RZ, RZ, RZ ;  /* 0x000000ffff091224 */ /* 0x000fe400078e00ff */
[----:B------:R-:W-:-:S03]  /*0d30*/  @P1 IMAD.MOV.U32 R17, RZ, RZ, RZ ;  /* 0x000000ffff111224 */ /* 0x000fc600078e00ff */
[----:B------:R-:W1:Y:S01]  /*0d40*/  @!P1 LDC R11, c[0x0][0xc] ;  /* 0x00000300ff0b9b82 */ /* 0x000e620000000800 */
[----:B------:R-:W-:Y:S01]  /*0d50*/  ULDC UR4, c[0x0][0xc] ;  /* 0x0000030000047ab9 */ /* 0x000fe20000000800 */
[----:B------:R-:W-:Y:S02]  /*0d60*/  ULDC UR5, c[0x0][0x10] ;  /* 0x0000040000057ab9 */ /* 0x000fe40000000800 */
[----:B------:R-:W-:-:S04]  /*0d70*/  UIMAD.WIDE.U32 UR4, UR4, UR5, URZ ;  /* 0x00000005040472a5 */ /* 0x000fc8000f8e003f */
[----:B------:R-:W2:Y:S01]  /*0d80*/  LDC R2, c[0x0][0x14] ;  /* 0x00000500ff027b82 */ /* 0x000ea20000000800 */
[----:B0-----:R-:W-:-:S04]  /*0d90*/  @P1 IMAD.WIDE.U32 R18, R6, R19, R8 ;  /* 0x0000001306121225 */ /* 0x001fc800078e0008 */
[----:B------:R-:W-:Y:S02]  /*0da0*/  @P1 IMAD.IADD R17, R19, 0x1, R17 ;  /* 0x0000000113111824 */ /* 0x000fe400078e0211 */
[----:B-1----:R-:W-:-:S04]  /*0db0*/  @!P1 IMAD.WIDE.U32 R8, R11, R14, R6 ;  /* 0x0000000e0b089225 */ /* 0x002fc800078e0006 */
[----:B------:R-:W-:Y:S02]  /*0dc0*/  @!P1 IMAD.MOV.U32 R18, RZ, RZ, R8 ;  /* 0x000000ffff129224 */ /* 0x000fe400078e0008 */
[----:B------:R-:W-:Y:S02]  /*0dd0*/  @!P1 IMAD.MOV.U32 R17, RZ, RZ, R9 ;  /* 0x000000ffff119224 */ /* 0x000fe400078e0009 */
[----:B--2---:R-:W-:-:S04]  /*0de0*/  IMAD.WIDE.U32 R12, R2, UR4, RZ ;  /* 0x00000004020c7c25 */ /* 0x004fc8000f8e00ff */
[----:B------:R-:W-:Y:S01]  /*0df0*/  IMAD R23, R2, UR5, RZ ;  /* 0x0000000502177c24 */ /* 0x000fe2000f8e02ff */
[----:B------:R0:W-:Y:S03]  /*0e00*/  STL.64 [R1], R12 ;  /* 0x0000000c01007387 */ /* 0x0001e60000100a00 */
[----:B------:R-:W-:Y:S01]  /*0e10*/  IMAD.IADD R23, R13, 0x1, R23 ;  /* 0x000000010d177824 */ /* 0x000fe200078e0217 */
[----:B------:R-:W-:Y:S06]  /*0e20*/  @P0 BRA `(.L_x_10) ;  /* 0x0000000000200947 */ /* 0x000fec0003800000 */
[----:B------:R-:W-:Y:S01]  /*0e30*/  UISETP.GE.U32.AND UP0, UPT, UR40, 0x1c, UPT ;  /* 0x0000001c2800788c */ /* 0x000fe2000bf06070 */
[----:B------:R-:W-:Y:S01]  /*0e40*/  IADD3 R18, P0, R18, R12, RZ ;  /* 0x0000000c12127210 */ /* 0x000fe20007f1e0ff */
[----:B------:R-:W-:Y:S01]  /*0e50*/  USHF.R.U32.HI UR4, URZ, 0x2, UR40 ;  /* 0x000000023f047899 */ /* 0x000fe20008011628 */
[----:B------:R-:W-:-:S03]  /*0e60*/  UMOV UR38, URZ ;  /* 0x0000003f00267c82 */ /* 0x000fc60008000000 */
[----:B------:R-:W-:Y:S01]  /*0e70*/  UIMAD.WIDE.U32 UR4, UR4, 0x24924925, URZ ;  /* 0x24924925040478a5 */ /* 0x000fe2000f8e003f */
[----:B------:R-:W-:-:S03]  /*0e80*/  IMAD.X R17, R23, 0x1, R17, P0 ;  /* 0x0000000117117824 */ /* 0x000fc600000e0611 */
[----:B------:R-:W-:Y:S02]  /*0e90*/  UIMAD UR39, UR5, -0x1c, UR40 ;  /* 0xffffffe4052778a4 */ /* 0x000fe4000f8e0228 */
[----:B------:R-:W-:-:S12]  /*0ea0*/  @UP0 ULOP3.LUT UR38, UR5, 0x1, URZ, 0xc0, !UPT ;  /* 0x0000000105260892 */ /* 0x000fd8000f8ec03f */
.L_x_10:
[----:B------:R-:W-:Y:S01]  /*0eb0*/  ISETP.GE.U32.AND P0, PT, R18, UR8, PT ;  /* 0x0000000812007c0c */ /* 0x000fe2000bf06070 */
[----:B------:R-:W-:Y:S01]  /*0ec0*/  IMAD.MOV.U32 R19, RZ, RZ, -0x1 ;  /* 0xffffffffff137424 */ /* 0x000fe200078e00ff */
[----:B------:R-:W-:Y:S01]  /*0ed0*/  PRMT R8, RZ, 0x7610, R8 ;  /* 0x00007610ff087816 */ /* 0x000fe20000000008 */
[----:B------:R-:W-:Y:S01]  /*0ee0*/  IMAD.MOV.U32 R22, RZ, RZ, -0x1 ;  /* 0xffffffffff167424 */ /* 0x000fe200078e00ff */
[----:B------:R-:W-:Y:S01]  /*0ef0*/  ISETP.GE.U32.AND.EX P0, PT, R17, UR9, PT, P0 ;  /* 0x0000000911007c0c */ /* 0x000fe2000bf06100 */
[----:B------:R-:W-:-:S12]  /*0f00*/  IMAD.MOV.U32 R2, RZ, RZ, -0x1 ;  /* 0xffffffffff027424 */ /* 0x000fd800078e00ff */
[----:B------:R-:W-:Y:S05]  /*0f10*/  @P0 BRA `(.L_x_11) ;  /* 0x00000004005c0947 */ /* 0x000fea0003800000 */
[----:B------:R-:W1:Y:S01]  /*0f20*/  LDC.64 R20, c[0x0][0x628] ;  /* 0x00018a00ff147b82 */ /* 0x000e620000000a00 */
[----:B------:R-:W-:Y:S02]  /*0f30*/  IMAD.MOV.U32 R8, RZ, RZ, R18 ;  /* 0x000000ffff087224 */ /* 0x000fe400078e0012 */
[----:B------:R-:W-:-:S05]  /*0f40*/  IMAD.MOV.U32 R9, RZ, RZ, R17 ;  /* 0x000000ffff097224 */ /* 0x000fca00078e0011 */
[----:B------:R-:W2:Y:S08]  /*0f50*/  LDC R2, c[0x0][0x630] ;  /* 0x00018c00ff027b82 */ /* 0x000eb00000000800 */
[----:B------:R-:W3:Y:S01]  /*0f60*/  LDC.64 R24, c[0x0][0x620] ;  /* 0x00018800ff187b82 */ /* 0x000ee20000000a00 */
[----:B-1----:R-:W-:-:S04]  /*0f70*/  ISETP.NE.U32.AND P0, PT, R20, RZ, PT ;  /* 0x000000ff1400720c */ /* 0x002fc80003f05070 */
[----:B------:R-:W-:-:S13]  /*0f80*/  ISETP.NE.AND.EX P0, PT, R21, RZ, PT, P0 ;  /* 0x000000ff1500720c */ /* 0x000fda0003f05300 */
[----:B--23--:R-:W-:Y:S05]  /*0f90*/  @!P0 BRA `(.L_x_12) ;  /* 0x0000000000288947 */ /* 0x00cfea0003800000 */
[----:B0-----:R-:W0:Y:S02]  /*0fa0*/  LDC R13, c[0x0][0x634] ;  /* 0x00018d00ff0d7b82 */ /* 0x001e240000000800 */
[----:B0-----:R-:W-:-:S05]  /*0fb0*/  IADD3 R13, P0, R18, R13, RZ ;  /* 0x0000000d120d7210 */ /* 0x001fca0007f1e0ff */
[----:B------:R-:W-:-:S04]  /*0fc0*/  IMAD.X R15, RZ, RZ, R17, P0 ;  /* 0x000000ffff0f7224 */ /* 0x000fc800000e0611 */
[----:B------:R-:W-:-:S04]  /*0fd0*/  IMAD.WIDE.U32 R8, R15, R20, RZ ;  /* 0x000000140f087225 */ /* 0x000fc800078e00ff */
[----:B------:R-:W-:-:S04]  /*0fe0*/  IMAD.WIDE.U32 R10, P0, R13, R21, R8 ;  /* 0x000000150d0a7225 */ /* 0x000fc80007800008 */
[----:B------:R-:W-:-:S04]  /*0ff0*/  IMAD.WIDE.U32 R8, R13, R20, RZ ;  /* 0x000000140d087225 */ /* 0x000fc800078e00ff */
[----:B------:R-:W-:Y:S01]  /*1000*/  IMAD.X R13, RZ, RZ, RZ, P0 ;  /* 0x000000ffff0d7224 */ /* 0x000fe200000e06ff */
[----:B------:R-:W-:Y:S01]  /*1010*/  IADD3 RZ, P0, R9, R10, RZ ;  /* 0x0000000a09ff7210 */ /* 0x000fe20007f1e0ff */
[----:B------:R-:W-:-:S04]  /*1020*/  IMAD.MOV.U32 R12, RZ, RZ, R11 ;  /* 0x000000ffff0c7224 */ /* 0x000fc800078e000b */
[----:B------:R-:W-:-:S08]  /*1030*/  IMAD.WIDE.U32.X R8, R15, R21, R12, P0 ;  /* 0x000000150f087225 */ /* 0x000fd000000e040c */
.L_x_12:
[-CC-:B------:R-:W-:Y:S01]  /*1040*/  SHF.R.U64 R31, R8, R2.reuse, R9.reuse ;  /* 0x00000002081f7219 */ /* 0x180fe20000001209 */
[----:B0-----:R-:W0:Y:S01]  /*1050*/  LDC R12, c[0x0][0x618] ;  /* 0x00018600ff0c7b82 */ /* 0x001e220000000800 */
[----:B------:R-:W-:Y:S01]  /*1060*/  SHF.R.U32.HI R7, RZ, R2, R9 ;  /* 0x00000002ff077219 */ /* 0x000fe20000011609 */
[----:B------:R-:W-:Y:S01]  /*1070*/  ULDC UR4, c[0x0][0x150] ;  /* 0x0000540000047ab9 */ /* 0x000fe20000000800 */
[----:B------:R-:W-:Y:S01]  /*1080*/  IADD3 R11, P0, RZ, -R31, RZ ;  /* 0x8000001fff0b7210 */ /* 0x000fe20007f1e0ff */
[----:B------:R-:W-:Y:S01]  /*1090*/  IMAD.MOV.U32 R19, RZ, RZ, R17 ;  /* 0x000000ffff137224 */ /* 0x000fe200078e0011 */
[----:B------:R-:W-:-:S03]  /*10a0*/  I2FP.F32.U32 R2, R6 ;  /* 0x0000000600027245 */ /* 0x000fc60000201000 */
[----:B------:R-:W1:Y:S01]  /*10b0*/  LDC.64 R26, c[0x0][0x640] ;  /* 0x00019000ff1a7b82 */ /* 0x000e620000000a00 */
[----:B------:R-:W-:Y:S02]  /*10c0*/  IMAD.X R13, RZ, RZ, ~R7, P0 ;  /* 0x000000ffff0d7224 */ /* 0x000fe400000e0e07 */
[----:B------:R-:W-:Y:S01]  /*10d0*/  FMUL R2, R2, UR4 ;  /* 0x0000000402027c20 */ /* 0x000fe20008400000 */
[----:B------:R-:W-:Y:S01]  /*10e0*/  IMAD.WIDE.U32 R8, R11, R24, R18 ;  /* 0x000000180b087225 */ /* 0x000fe200078e0012 */
[----:B------:R-:W-:-:S03]  /*10f0*/  ULDC UR4, c[0x0][0x154] ;  /* 0x0000550000047ab9 */ /* 0x000fc60000000800 */
[----:B------:R-:W-:Y:S01]  /*1100*/  IMAD R10, R13, R24, RZ ;  /* 0x000000180d0a7224 */ /* 0x000fe200078e02ff */
[----:B------:R-:W2:Y:S01]  /*1110*/  LDC R7, c[0x0][0x144] ;  /* 0x00005100ff077b82 */ /* 0x000ea20000000800 */
[----:B------:R-:W3:Y:S02]  /*1120*/  F2I.U32.TRUNC.NTZ R2, R2 ;  /* 0x0000000200027305 */ /* 0x000ee4000020f000 */
[----:B------:R-:W-:-:S04]  /*1130*/  IMAD R11, R11, R25, R10 ;  /* 0x000000190b0b7224 */ /* 0x000fc800078e020a */
[----:B------:R-:W-:Y:S01]  /*1140*/  IMAD.IADD R9, R9, 0x1, R11 ;  /* 0x0000000109097824 */ /* 0x000fe200078e020b */
[----:B------:R-:W4:Y:S01]  /*1150*/  LDC R22, c[0x0][0x608] ;  /* 0x00018200ff167b82 */ /* 0x000f220000000800 */
[----:B------:R-:W-:-:S03]  /*1160*/  IMAD.MOV.U32 R11, RZ, RZ, -0x1 ;  /* 0xffffffffff0b7424 */ /* 0x000fc600078e00ff */
[--C-:B0-----:R-:W-:Y:S02]  /*1170*/  SHF.R.U64 R20, R8, R12, R9.reuse ;  /* 0x0000000c08147219 */ /* 0x101fe40000001209 */
[----:B------:R-:W-:Y:S02]  /*1180*/  I2FP.F32.U32 R8, R14 ;  /* 0x0000000e00087245 */ /* 0x000fe40000201000 */
[----:B------:R-:W0:Y:S01]  /*1190*/  LDC R24, c[0x0][0x658] ;  /* 0x00019600ff187b82 */ /* 0x000e220000000800 */
[----:B-1----:R-:W-:Y:S01]  /*11a0*/  ISETP.NE.U32.AND P0, PT, R26, RZ, PT ;  /* 0x000000ff1a00720c */ /* 0x002fe20003f05070 */
[----:B---3--:R-:W-:Y:S02]  /*11b0*/  IMAD.MOV R10, RZ, RZ, -R2 ;  /* 0x000000ffff0a7224 */ /* 0x008fe400078e0a02 */
[----:B------:R-:W-:Y:S01]  /*11c0*/  FMUL R8, R8, UR4 ;  /* 0x0000000408087c20 */ /* 0x000fe20008400000 */
[----:B------:R-:W-:Y:S02]  /*11d0*/  SHF.R.U32.HI R9, RZ, R12, R9 ;  /* 0x0000000cff097219 */ /* 0x000fe40000011609 */
[----:B------:R-:W-:Y:S01]  /*11e0*/  ISETP.NE.AND.EX P0, PT, R27, RZ, PT, P0 ;  /* 0x000000ff1b00720c */ /* 0x000fe20003f05300 */
[----:B------:R1:W3:Y:S01]  /*11f0*/  F2I.U32.TRUNC.NTZ R15, R8 ;  /* 0x00000008000f7305 */ /* 0x0002e2000020f000 */
[----:B------:R-:W1:Y:S01]  /*1200*/  LDC R19, c[0x0][0x148] ;  /* 0x00005200ff137b82 */ /* 0x000e620000000800 */
[----:B--2---:R-:W-:-:S07]  /*1210*/  IMAD R2, R7, R10, R6 ;  /* 0x0000000a07027224 */ /* 0x004fce00078e0206 */
[----:B------:R-:W2:Y:S01]  /*1220*/  LDC R25, c[0x0][0x600] ;  /* 0x00018000ff197b82 */ /* 0x000ea20000000800 */
[-CC-:B----4-:R-:W-:Y:S02]  /*1230*/  SHF.R.U64 R32, R20, R22.reuse, R9.reuse ;  /* 0x0000001614207219 */ /* 0x190fe40000001209 */
[----:B------:R-:W-:Y:S01]  /*1240*/  SHF.R.U32.HI R7, RZ, R22, R9 ;  /* 0x00000016ff077219 */ /* 0x000fe20000011609 */
[----:B------:R-:W-:-:S04]  /*1250*/  IMAD.MOV.U32 R9, RZ, RZ, 0x1 ;  /* 0x00000001ff097424 */ /* 0x000fc800078e00ff */
[----:B------:R-:W4:Y:S01]  /*1260*/  LDC R28, c[0x0][0x648] ;  /* 0x00019200ff1c7b82 */ /* 0x000f220000000800 */
[-C--:B0-----:R-:W-:Y:S02]  /*1270*/  SHF.L.U32 R6, R11, R24.reuse, RZ ;  /* 0x000000180b067219 */ /* 0x081fe400000006ff */
[--C-:B------:R-:W-:Y:S02]  /*1280*/  SHF.R.U64 R22, R32, R24, R7.reuse ;  /* 0x0000001820167219 */ /* 0x100fe40000001207 */
[----:B------:R-:W-:Y:S02]  /*1290*/  LOP3.LUT R13, RZ, R6, RZ, 0x33, !PT ;  /* 0x00000006ff0d7212 */ /* 0x000fe400078e33ff */
[-C--:B------:R-:W-:Y:S01]  /*12a0*/  SHF.R.U32.HI R7, RZ, R24.reuse, R7 ;  /* 0x00000018ff077219 */ /* 0x080fe20000011607 */
[----:B------:R-:W0:Y:S01]  /*12b0*/  LDC R29, c[0x0][0x638] ;  /* 0x00018e00ff1d7b82 */ /* 0x000e220000000800 */
[----:B------:R-:W-:Y:S01]  /*12c0*/  SHF.L.U32 R12, R9, R24, RZ ;  /* 0x00000018090c7219 */ /* 0x000fe200000006ff */
[----:B------:R-:W-:-:S06]  /*12d0*/  IMAD.MOV.U32 R6, RZ, RZ, R22 ;  /* 0x000000ffff067224 */ /* 0x000fcc00078e0016 */
[----:B------:R-:W0:Y:S01]  /*12e0*/  LDC R30, c[0x0][0x610] ;  /* 0x00018400ff1e7b82 */ /* 0x000e220000000800 */
[----:B-1-3--:R-:W-:Y:S05]  /*12f0*/  @!P0 BRA `(.L_x_13) ;  /* 0x0000000000288947 */ /* 0x00afea0003800000 */
[----:B------:R-:W1:Y:S02]  /*1300*/  LDC R11, c[0x0][0x64c] ;  /* 0x00019300ff0b7b82 */ /* 0x000e640000000800 */
[----:B-1----:R-:W-:-:S05]  /*1310*/  IADD3 R11, P0, R22, R11, RZ ;  /* 0x0000000b160b7210 */ /* 0x002fca0007f1e0ff */
        /* <DEDUP_REMOVED lines=8> */
.L_x_13:
[----:B----4-:R-:W-:Y:S01]  /*13a0*/  SHF.R.U64 R6, R6, R28, R7 ;  /* 0x0000001c06067219 */ /* 0x010fe20000001207 */
[----:B--2---:R-:W-:Y:S01]  /*13b0*/  VIADD R7, R25, 0xffffffff ;  /* 0xffffffff19077836 */ /* 0x004fe20000000000 */
[----:B------:R-:W-:Y:S01]  /*13c0*/  LOP3.LUT R13, R32, R13, RZ, 0xc0, !PT ;  /* 0x0000000d200d7212 */ /* 0x000fe200078ec0ff */
[----:B------:R-:W-:Y:S02]  /*13d0*/  IMAD.MOV R15, RZ, RZ, -R15 ;  /* 0x000000ffff0f7224 */ /* 0x000fe400078e0a0f */
[----:B------:R-:W-:Y:S01]  /*13e0*/  IMAD.MOV R8, RZ, RZ, -R6 ;  /* 0x000000ffff087224 */ /* 0x000fe200078e0a06 */
[----:B------:R-:W-:Y:S01]  /*13f0*/  LOP3.LUT R7, R20, R7, RZ, 0xc0, !PT ;  /* 0x0000000714077212 */ /* 0x000fe200078ec0ff */
[----:B------:R-:W-:Y:S02]  /*1400*/  IMAD R13, R12, R6, R13 ;  /* 0x000000060c0d7224 */ /* 0x000fe400078e020d */
[----:B------:R-:W-:Y:S02]  /*1410*/  @P1 IMAD R2, R19, R15, R14 ;  /* 0x0000000f13021224 */ /* 0x000fe400078e020e */
[----:B0-----:R-:W-:-:S02]  /*1420*/  IMAD R6, R8, R29, R22 ;  /* 0x0000001d08067224 */ /* 0x001fc400078e0216 */
[----:B------:R-:W-:Y:S02]  /*1430*/  IMAD R2, R13, R30, R2 ;  /* 0x0000001e0d027224 */ /* 0x000fe400078e0202 */
[----:B------:R-:W-:Y:S02]  /*1440*/  IMAD R19, R6, R25, R7 ;  /* 0x0000001906137224 */ /* 0x000fe400078e0207 */
[----:B------:R-:W-:-:S03]  /*1450*/  IMAD.MOV.U32 R8, RZ, RZ, 0x1 ;  /* 0x00000001ff087424 */ /* 0x000fc600078e00ff */
[----:B------:R-:W-:Y:S02]  /*1460*/  SEL R22, R19, R2, !P1 ;  /* 0x0000000213167207 */ /* 0x000fe40004800000 */
[----:B------:R-:W-:Y:S01]  /*1470*/  SEL R19, R2, R19, !P1 ;  /* 0x0000001302137207 */ /* 0x000fe20004800000 */
[----:B------:R-:W-:-:S07]  /*1480*/  IMAD.MOV.U32 R2, RZ, RZ, R31 ;  /* 0x000000ffff027224 */ /* 0x000fce00078e001f */
.L_x_11:
[----:B------:R-:W-:Y:S05]  /*1490*/  @!P2 BRA `(.L_x_14) ;  /* 0x00000034008ca947 */ /* 0x000fea0003800000 */
[----:B------:R-:W-:-:S13]  /*14a0*/  ISETP.GT.U32.AND P0, PT, R33, 0x1, PT ;  /* 0x000000012100780c */ /* 0x000fda0003f04070 */
[----:B------:R-:W-:Y:S05]  /*14b0*/  @P0 EXIT ;  /* 0x000000000000094d */ /* 0x000fea0003800000 */
.L_x_15:
[----:B------:R-:W-:-:S08]  /*14c0*/  NOP ;  /* 0x0000000000007918 */ /* 0x000fd00000000000 */
[----:B------:R-:W1:Y:S02]  /*14d0*/  USETMAXREG.TRY_ALLOC.CTAPOOL UP0, 0xe8 ;  /* 0x000000e8000079c8 */ /* 0x000e640008000600 */
[----:B-1----:R-:W-:-:S13]  /*14e0*/  PLOP3.LUT P0, PT, PT, PT, UP0, 0x80, 0x0 ;  /* 0x000000000000781c */ /* 0x002fda0003f0f008 */
[----:B------:R-:W-:Y:S05]  /*14f0*/  @!P0 BRA `(.L_x_15) ;  /* 0xfffffffc00f08947 */ /* 0x000fea000383ffff */
[----:B------:R-:W-:-:S13]  /*1500*/  LOP3.LUT P0, RZ, R8, 0xff, RZ, 0xc0, !PT ;  /* 0x000000ff08ff7812 */ /* 0x000fda000780c0ff */
[----:B------:R-:W-:Y:S05]  /*1510*/  @!P0 EXIT ;  /* 0x000000000000894d */ /* 0x000fea0003800000 */
[----:B------:R-:W1:Y:S01]  /*1520*/  S2UR UR4, SR_CgaCtaId ;  /* 0x00000000000479c3 */ /* 0x000e620000008800 */
[----:B------:R-:W-:Y:S01]  /*1530*/  VIADD R6, R5, 0xffffffff ;  /* 0xffffffff05067836 */ /* 0x000fe20000000000 */
[----:B------:R-:W-:Y:S01]  /*1540*/  SHF.R.S32.HI R0, RZ, 0x1f, R3 ;  /* 0x0000001fff007819 */ /* 0x000fe20000011403 */
[----:B------:R-:W-:Y:S01]  /*1550*/  UMOV UR41, 0x400 ;  /* 0x0000040000297882 */ /* 0x000fe20000000000 */
[----:B------:R-:W-:Y:S01]  /*1560*/  UISETP.LT.AND UP0, UPT, UR40, 0x1, UPT ;  /* 0x000000012800788c */ /* 0x000fe2000bf01270 */
[----:B------:R-:W-:Y:S01]  /*1570*/  LOP3.LUT R70, R16, 0x1, RZ, 0xfc, !PT ;  /* 0x0000000110467812 */ /* 0x000fe200078efcff */
[----:B------:R-:W-:Y:S01]  /*1580*/  ULDC UR6, c[0x0][0x284] ;  /* 0x0000a10000067ab9 */ /* 0x000fe20000000800 */
[----:B------:R-:W-:Y:S01]  /*1590*/  R2UR UR42, R6 ;  /* 0x00000000062a72ca */ /* 0x000fe200000e0000 */
[----:B------:R-:W-:Y:S01]  /*15a0*/  USEL UR43, UR40, 0x1, UP0 ;  /* 0x00000001282b7887 */ /* 0x000fe20008000000 */
[CC--:B------:R-:W-:Y:S01]  /*15b0*/  LEA.HI R4, R0.reuse, R3.reuse, RZ, 0x2 ;  /* 0x0000000300047211 */ /* 0x0c0fe200078f10ff */
[----:B------:R-:W-:Y:S01]  /*15c0*/  USHF.L.U32 UR46, UR40, 0x1, URZ ;  /* 0x00000001282e7899 */ /* 0x000fe2000800063f */
[----:B------:R-:W-:Y:S01]  /*15d0*/  LEA.HI R0, R0, R3, RZ, 0x5 ;  /* 0x0000000300007211 */ /* 0x000fe200078f28ff */
[----:B------:R-:W-:Y:S01]  /*15e0*/  UIADD3 UR43, -UR43, UR40, URZ ;  /* 0x000000282b2b7290 */ /* 0x000fe2000fffe13f */
[----:B------:R-:W-:-:S02]  /*15f0*/  SHF.R.S32.HI R58, RZ, 0x2, R4 ;  /* 0x00000002ff3a7819 */ /* 0x000fc40000011404 */
[----:B------:R-:W-:Y:S02]  /*1600*/  SHF.R.S32.HI R5, RZ, 0x1f, R4 ;  /* 0x0000001fff057819 */ /* 0x000fe40000011404 */
[----:B------:R-:W-:Y:S02]  /*1610*/  LOP3.LUT R60, R4, 0xfffffffc, RZ, 0xc0, !PT ;  /* 0xfffffffc043c7812 */ /* 0x000fe400078ec0ff */
[----:B------:R-:W-:Y:S01]  /*1620*/  LEA.HI R5, R5, R58, RZ, 0x3 ;  /* 0x0000003a05057211 */ /* 0x000fe200078f18ff */
[----:B------:R-:W-:Y:S01]  /*1630*/  USHF.L.U32 UR42, UR42, 0x3, URZ ;  /* 0x000000032a2a7899 */ /* 0x000fe2000800063f */
[----:B------:R-:W-:Y:S01]  /*1640*/  ISETP.NE.AND P0, PT, R6, RZ, PT ;  /* 0x000000ff0600720c */ /* 0x000fe20003f05270 */
[----:B------:R-:W-:Y:S01]  /*1650*/  IMAD.IADD R60, R3, 0x1, -R60 ;  /* 0x00000001033c7824 */ /* 0x000fe200078e0a3c */
[----:B------:R-:W-:Y:S01]  /*1660*/  LOP3.LUT R5, R5, 0xfffffff8, RZ, 0xc0, !PT ;  /* 0xfffffff805057812 */ /* 0x000fe200078ec0ff */
[----:B-1----:R-:W-:Y:S01]  /*1670*/  ULEA UR41, UR4, UR41, 0x18 ;  /* 0x0000002904297291 */ /* 0x002fe2000f8ec03f */
[----:B------:R-:W-:Y:S01]  /*1680*/  SEL R71, RZ, 0x1, P0 ;  /* 0x00000001ff477807 */ /* 0x000fe20000000000 */
[----:B------:R-:W-:-:S02]  /*1690*/  IMAD.U32 R62, RZ, RZ, UR42 ;  /* 0x0000002aff3e7e24 */ /* 0x000fc4000f8e00ff */
[----:B------:R-:W-:Y:S01]  /*16a0*/  UIADD3 UR47, UR41, 0x1d0, URZ ;  /* 0x000001d0292f7890 */ /* 0x000fe2000fffe03f */
[----:B------:R-:W-:Y:S01]  /*16b0*/  IMAD.IADD R58, R58, 0x1, -R5 ;  /* 0x000000013a3a7824 */ /* 0x000fe200078e0a05 */
[----:B------:R-:W-:Y:S01]  /*16c0*/  SHF.R.S32.HI R5, RZ, 0x5, R0 ;  /* 0x00000005ff057819 */ /* 0x000fe20000011400 */
[----:B------:R-:W-:Y:S01]  /*16d0*/  UIADD3 UR5, UR41, 0x300, URZ ;  /* 0x0000030029057890 */ /* 0x000fe2000fffe03f */
[C---:B------:R-:W-:Y:S01]  /*16e0*/  LOP3.LUT R64, R62.reuse, 0x8, RZ, 0xc0, !PT ;  /* 0x000000083e407812 */ /* 0x040fe200078ec0ff */
[----:B------:R-:W-:Y:S01]  /*16f0*/  UIADD3 UR4, UR41, 0x1c300, URZ ;  /* 0x0001c30029047890 */ /* 0x000fe2000fffe03f */
[--C-:B------:R-:W-:Y:S01]  /*1700*/  SHF.R.S32.HI R59, RZ, 0x1f, R58.reuse ;  /* 0x0000001fff3b7819 */ /* 0x100fe2000001143a */
[----:B------:R-:W-:Y:S01]  /*1710*/  USHF.R.U32.HI UR5, URZ, 0x4, UR5 ;  /* 0x000000043f057899 */ /* 0x000fe20008011605 */
[C-C-:B------:R-:W-:Y:S01]  /*1720*/  IMAD R65, R5.reuse, -0x10, -R58.reuse ;  /* 0xfffffff005417824 */ /* 0x140fe200078e0a3a */
[----:B------:R-:W-:Y:S01]  /*1730*/  USHF.R.U32.HI UR4, URZ, 0x4, UR4 ;  /* 0x000000043f047899 */ /* 0x000fe20008011604 */
[----:B------:R-:W-:Y:S01]  /*1740*/  IMAD.U32 R61, RZ, RZ, UR47 ;  /* 0x0000002fff3d7e24 */ /* 0x000fe2000f8e00ff */
[----:B------:R-:W-:Y:S01]  /*1750*/  ULOP3.LUT UR5, UR5, 0x3fff, URZ, 0xc0, !UPT ;  /* 0x00003fff05057892 */ /* 0x000fe2000f8ec03f */
[----:B------:R-:W-:Y:S01]  /*1760*/  IMAD.WIDE R58, R5, 0x10, R58 ;  /* 0x00000010053a7825 */ /* 0x000fe200078e023a */
[----:B------:R-:W-:Y:S01]  /*1770*/  LOP3.LUT R62, R62, 0x8, RZ, 0xc, !PT ;  /* 0x000000083e3e7812 */ /* 0x000fe200078e0cff */
[----:B------:R-:W-:Y:S01]  /*1780*/  ULOP3.LUT UR44, UR4, 0x3fff, URZ, 0xc0, !UPT ;  /* 0x00003fff042c7892 */ /* 0x000fe2000f8ec03f */
[----:B------:R-:W-:Y:S01]  /*1790*/  LOP3.LUT R64, R64, 0x18, RZ, 0x3c, !PT ;  /* 0x0000001840407812 */ /* 0x000fe200078e3cff */
[----:B------:R-:W-:Y:S01]  /*17a0*/  VIADD R63, R61, UR42 ;  /* 0x0000002a3d3f7c36 */ /* 0x000fe20008000000 */
[----:B------:R-:W-:Y:S01]  /*17b0*/  ULOP3.LUT UR45, UR5, 0x10000, URZ, 0xfc, !UPT ;  /* 0x00010000052d7892 */ /* 0x000fe2000f8efc3f */
[----:B------:R-:W-:-:S11]  /*17c0*/  VIADD R65, R65, UR6 ;  /* 0x0000000641417c36 */ /* 0x000fd60008000000 */
.L_x_99:
[----:B------:R-:W-:Y:S01]  /*17d0*/  SHF.L.U32 R0, R71, 0x1f, RZ ;  /* 0x0000001f47007819 */ /* 0x000fe200000006ff */
[----:B------:R-:W-:Y:S02]  /*17e0*/  ULDC UR4, c[0x0][0x28c] ;  /* 0x0000a30000047ab9 */ /* 0x000fe40000000800 */
[----:B------:R-:W-:Y:S01]  /*17f0*/  ISETP.LT.AND P1, PT, RZ, UR4, PT ;  /* 0x00000004ff007c0c */ /* 0x000fe2000bf21270 */
[----:B-1----:R-:W1:Y:S02]  /*1800*/  SYNCS.PHASECHK.TRANS64.TRYWAIT P0, [R61+UR42], R0 ;  /* 0x000000003d0075a7 */ /* 0x002e64000800016a */
[----:B-1-34-:R-:W-:Y:S10]  /*1810*/  @!P0 BRA `(.L_x_16) ;  /* 0x0000004c00fc8947 */ /* 0x01aff40003800000 */
.L_x_145:
[----:B------:R-:W-:Y:S05]  /*1820*/  @P1 BRA `(.L_x_17) ;  /* 0x0000000000401947 */ /* 0x000fea0003800000 */
[----:B-1----:R-:W-:Y:S01]  /*1830*/  MOV R0, 0x0 ;  /* 0x0000000000007802 */ /* 0x002fe20000000f00 */
[----:B------:R-:W-:Y:S01]  /*1840*/  ULDC.64 UR4, c[0x4][0x68] ;  /* 0x01001a0000047ab9 */ /* 0x000fe20000000a00 */
[----:B------:R-:W-:Y:S01]  /*1850*/  ULDC.64 UR6, c[0x4][0x8] ;  /* 0x0100020000067ab9 */ /* 0x000fe20000000a00 */
[----:B------:R-:W-:Y:S01]  /*1860*/  IMAD.U32 R4, RZ, RZ, UR4 ;  /* 0x00000004ff047e24 */ /* 0x000fe2000f8e00ff */
[----:B------:R1:W2:Y:S01]  /*1870*/  LDC.64 R14, c[0x4][R0] ;  /* 0x01000000000e7b82 */ /* 0x0002a20000000a00 */
[----:B------:R-:W-:Y:S01]  /*1880*/  IMAD.U32 R5, RZ, RZ, UR5 ;  /* 0x00000005ff057e24 */ /* 0x000fe2000f8e00ff */
[----:B------:R-:W-:Y:S01]  /*1890*/  ULDC.64 UR4, c[0x4][0x70] ;  /* 0x01001c0000047ab9 */ /* 0x000fe20000000a00 */
[----:B------:R-:W-:Y:S02]  /*18a0*/  IMAD.U32 R10, RZ, RZ, UR6 ;  /* 0x00000006ff0a7e24 */ /* 0x000fe4000f8e00ff */
[----:B------:R-:W-:Y:S02]  /*18b0*/  IMAD.U32 R6, RZ, RZ, UR4 ;  /* 0x00000004ff067e24 */ /* 0x000fe4000f8e00ff */
[----:B------:R-:W-:-:S02]  /*18c0*/  IMAD.U32 R7, RZ, RZ, UR5 ;  /* 0x00000005ff077e24 */ /* 0x000fc4000f8e00ff */
[----:B------:R-:W-:Y:S02]  /*18d0*/  IMAD.U32 R11, RZ, RZ, UR7 ;  /* 0x00000007ff0b7e24 */ /* 0x000fe4000f8e00ff */
[----:B------:R-:W-:Y:S02]  /*18e0*/  IMAD.MOV.U32 R8, RZ, RZ, 0x1e1 ;  /* 0x000001e1ff087424 */ /* 0x000fe400078e00ff */
[----:B0-----:R-:W-:Y:S02]  /*18f0*/  IMAD.MOV.U32 R12, RZ, RZ, 0x1 ;  /* 0x00000001ff0c7424 */ /* 0x001fe400078e00ff */
[----:B-1----:R-:W-:-:S07]  /*1900*/  IMAD.MOV.U32 R13, RZ, RZ, RZ ;  /* 0x000000ffff0d7224 */ /* 0x002fce00078e00ff */
[----:B------:R-:W-:-:S07]  /*1910*/  LEPC R20, `(.L_x_17) ;  /* 0x000000001014794e */ /* 0x000fce0000000000 */
[----:B--2--5:R-:W-:Y:S05]  /*1920*/  CALL.ABS.NOINC R14 ;  /* 0x000000000e007343 */ /* 0x024fea0003c00000 */
.L_x_17:
[----:B------:R-:W-:-:S13]  /*1930*/  ISETP.NE.AND P0, PT, R70, 0x3, PT ;  /* 0x000000034600780c */ /* 0x000fda0003f05270 */
[----:B------:R-:W-:Y:S05]  /*1940*/  @!P0 BRA `(.L_x_18) ;  /* 0x0000000000048947 */ /* 0x000fea0003800000 */
[----:B------:R-:W-:Y:S01]  /*1950*/  BPT.TRAP 0x1 ;  /* 0x000000040000795c */ /* 0x000fe20000300000 */
.L_x_18:
[----:B------:R-:W-:Y:S02]  /*1960*/  IMAD.U32 R3, RZ, RZ, UR39 ;  /* 0x00000027ff037e24 */ /* 0x000fe4000f8e00ff */
[----:B-1----:R-:W-:-:S03]  /*1970*/  IMAD.U32 R0, RZ, RZ, UR38 ;  /* 0x00000026ff007e24 */ /* 0x002fc6000f8e00ff */
[----:B------:R-:W-:Y:S02]  /*1980*/  LEA R3, R3, UR41, 0x3 ;  /* 0x0000002903037c11 */ /* 0x000fe4000f8e18ff */
[----:B------:R-:W-:-:S04]  /*1990*/  SHF.L.U32 R0, R0, 0x1f, RZ ;  /* 0x0000001f00007819 */ /* 0x000fc800000006ff */
[----:B------:R1:W2:Y:S01]  /*19a0*/  SYNCS.PHASECHK.TRANS64.TRYWAIT P1, [R3+URZ], R0 ;  /* 0x00000000030075a7 */ /* 0x0002a2000802017f */
[----:B------:R-:W-:Y:S05]  /*19b0*/  @!P0 BRA `(.L_x_19) ;  /* 0x0000000000048947 */ /* 0x000fea0003800000 */
[----:B------:R-:W-:Y:S01]  /*19c0*/  BPT.TRAP 0x1 ;  /* 0x000000040000795c */ /* 0x000fe20000300000 */
.L_x_19:
[----:B--2---:R-:W-:Y:S05]  /*19d0*/  @P1 BRA `(.L_x_20) ;  /* 0x0000000000081947 */ /* 0x004fea0003800000 */
[----:B------:R-:W2:Y:S02]  /*19e0*/  SYNCS.PHASECHK.TRANS64.TRYWAIT P1, [R3+URZ], R0 ;  /* 0x00000000030075a7 */ /* 0x000ea4000802017f */
[----:B--2---:R-:W-:Y:S05]  /*19f0*/  @!P1 BRA `(.L_x_21) ;  /* 0x0000004c00989947 */ /* 0x004fea0003800000 */
.L_x_20:
[----:B------:R-:W-:Y:S05]  /*1a00*/  WARPSYNC.ALL ;  /* 0x0000000000007948 */ /* 0x000fea0003800000 */
[----:B------:R-:W-:Y:S01]  /*1a10*/  ULEA UR4, UR39, UR45, 0x8 ;  /* 0x0000002d27047291 */ /* 0x000fe2000f8e403f */
[----:B------:R-:W-:Y:S01]  /*1a20*/  WARPGROUP.ARRIVE ;  /* 0x00000000000079c5 */ /* 0x000fe20000000000 */
[----:B------:R-:W-:Y:S01]  /*1a30*/  ULEA UR6, UR39, UR44, 0x8 ;  /* 0x0000002c27067291 */ /* 0x000fe2000f8e403f */
[----:B-12---:R-:W-:Y:S01]  /*1a40*/  IMAD.U32 R0, RZ, RZ, UR43 ;  /* 0x0000002bff007e24 */ /* 0x006fe2000f8e00ff */
[----:B------:R-:W-:Y:S01]  /*1a50*/  UMOV UR5, 0x80000020 ;  /* 0x8000002000057882 */ /* 0x000fe20000000000 */
[----:B------:R-:W-:-:S03]  /*1a60*/  UMOV UR7, 0x40000040 ;  /* 0x4000004000077882 */ /* 0x000fc60000000000 */
[----:B------:R-:W-:-:S03]  /*1a70*/  ISETP.GE.AND P1, PT, R0, 0x1, PT ;  /* 0x000000010000780c */ /* 0x000fc60003f26270 */
[----:B------:R-:W-:Y:S01]  /*1a80*/  HGMMA.64x64x16.F32 R24, gdesc[UR4].tnspB, RZ, !UPT, gsb0 ;  /* 0x40e00000041879f0 */ /* 0x000fe2000c0008ff */
[----:B------:R-:W-:Y:S02]  /*1a90*/  UIADD3 UR4, UR4, 0x2, URZ ;  /* 0x0000000204047890 */ /* 0x000fe4000fffe03f */
[----:B------:R-:W-:Y:S01]  /*1aa0*/  UIADD3 UR6, UR6, 0x80, URZ ;  /* 0x0000008006067890 */ /* 0x000fe2000fffe03f */
[----:B------:R-:W-:Y:S01]  /*1ab0*/  UMOV UR5, 0x80000020 ;  /* 0x8000002000057882 */ /* 0x000fe20000000000 */
[----:B------:R-:W-:Y:S01]  /*1ac0*/  UMOV UR7, 0x40000040 ;  /* 0x4000004000077882 */ /* 0x000fe20000000000 */
[----:B------:R-:W-:Y:S02]  /*1ad0*/  WARPGROUP.DEPBAR.LE gsb0, 0x0 ;  /* 0x00008000000079c5 */ /* 0x000fe40000010000 */
[----:B------:R-:W-:-:S06]  /*1ae0*/  WARPGROUP.ARRIVE ;  /* 0x00000000000079c5 */ /* 0x000fcc0000000000 */
[----:B------:R-:W-:Y:S03]  /*1af0*/  HGMMA.64x64x16.F32 R24, gdesc[UR4].tnspB, R24, gsb0 ;  /* 0x40e00000041879f0 */ /* 0x000fe60008000818 */
[----:B------:R-:W-:Y:S02]  /*1b00*/  WARPGROUP.DEPBAR.LE gsb0, 0x0 ;  /* 0x00008000000079c5 */ /* 0x000fe40000010000 */
[----:B------:R-:W-:Y:S05]  /*1b10*/  @!P1 BRA `(.L_x_22) ;  /* 0x0000000000d09947 */ /* 0x000fea0003800000 */
[----:B------:R-:W-:Y:S01]  /*1b20*/  UIADD3 UR4, UR39, 0x1, URZ ;  /* 0x0000000127047890 */ /* 0x000fe2000fffe03f */
[----:B------:R-:W-:Y:S01]  /*1b30*/  IMAD.U32 R0, RZ, RZ, UR43 ;  /* 0x0000002bff007e24 */ /* 0x000fe2000f8e00ff */
[----:B------:R-:W-:Y:S02]  /*1b40*/  UMOV UR9, UR39 ;  /* 0x0000002700097c82 */ /* 0x000fe40008000000 */
[----:B------:R-:W-:-:S04]  /*1b50*/  UISETP.NE.AND UP0, UPT, UR4, 0x1c, UPT ;  /* 0x0000001c0400788c */ /* 0x000fc8000bf05270 */
[----:B------:R-:W-:Y:S02]  /*1b60*/  USEL UR5, URZ, 0x1, UP0 ;  /* 0x000000013f057887 */ /* 0x000fe40008000000 */
[----:B------:R-:W-:Y:S02]  /*1b70*/  USEL UR8, UR4, URZ, UP0 ;  /* 0x0000003f04087287 */ /* 0x000fe40008000000 */
[----:B------:R-:W-:-:S06]  /*1b80*/  ULOP3.LUT UR5, UR38, UR5, URZ, 0x3c, !UPT ;  /* 0x0000000526057292 */ /* 0x000fcc000f8e3c3f */
[----:B------:R-:W-:-:S07]  /*1b90*/  IMAD.U32 R5, RZ, RZ, UR5 ;  /* 0x00000005ff057e24 */ /* 0x000fce000f8e00ff */
.L_x_29:
[----:B-12---:R-:W-:Y:S05]  /*1ba0*/  @!P0 BRA `(.L_x_23) ;  /* 0x0000000000048947 */ /* 0x006fea0003800000 */
[----:B------:R-:W-:Y:S01]  /*1bb0*/  BPT.TRAP 0x1 ;  /* 0x000000040000795c */ /* 0x000fe20000300000 */
.L_x_23:
[----:B------:R-:W-:Y:S01]  /*1bc0*/  ULEA UR4, UR8, UR41, 0x3 ;  /* 0x0000002908047291 */ /* 0x000fe2000f8e183f */
[----:B------:R-:W-:-:S08]  /*1bd0*/  SHF.L.U32 R3, R5, 0x1f, RZ ;  /* 0x0000001f05037819 */ /* 0x000fd000000006ff */
[----:B------:R1:W2:Y:S01]  /*1be0*/  SYNCS.PHASECHK.TRANS64.TRYWAIT P1, [UR4], R3 ;  /* 0x00000003ff0075a7 */ /* 0x0002a20008020144 */
[----:B------:R-:W-:Y:S05]  /*1bf0*/  @!P0 BRA `(.L_x_24) ;  /* 0x0000000000048947 */ /* 0x000fea0003800000 */
[----:B------:R-:W-:Y:S01]  /*1c00*/  BPT.TRAP 0x1 ;  /* 0x000000040000795c */ /* 0x000fe20000300000 */
.L_x_24:
[----:B--2---:R-:W-:Y:S05]  /*1c10*/  @P1 BRA `(.L_x_25) ;  /* 0x0000000000081947 */ /* 0x004fea0003800000 */
[----:B------:R-:W2:Y:S02]  /*1c20*/  SYNCS.PHASECHK.TRANS64.TRYWAIT P1, [UR4], R3 ;  /* 0x00000003ff0075a7 */ /* 0x000ea40008020144 */
[----:B--2---:R-:W-:Y:S05]  /*1c30*/  @!P1 BRA `(.L_x_26) ;  /* 0x0000004c001c9947 */ /* 0x004fea0003800000 */
.L_x_25:
[----:B------:R-:W-:Y:S01]  /*1c40*/  ULEA UR4, UR8, UR45, 0x8 ;  /* 0x0000002d08047291 */ /* 0x000fe2000f8e403f */
[----:B------:R-:W-:Y:S01]  /*1c50*/  WARPGROUP.ARRIVE ;  /* 0x00000000000079c5 */ /* 0x000fe20000000000 */
[----:B------:R-:W-:Y:S01]  /*1c60*/  ULEA UR6, UR8, UR44, 0x8 ;  /* 0x0000002c08067291 */ /* 0x000fe2000f8e403f */
[----:B------:R-:W-:Y:S01]  /*1c70*/  UMOV UR5, 0x80000020 ;  /* 0x8000002000057882 */ /* 0x000fe20000000000 */
[----:B------:R-:W-:-:S07]  /*1c80*/  UMOV UR7, 0x40000040 ;  /* 0x4000004000077882 */ /* 0x000fce0000000000 */
[----:B------:R-:W-:Y:S01]  /*1c90*/  HGMMA.64x64x16.F32 R24, gdesc[UR4].tnspB, R24, gsb0 ;  /* 0x40e00000041879f0 */ /* 0x000fe20008000818 */
        /* <DEDUP_REMOVED lines=9> */
[----:B------:R-:W-:Y:S01]  /*1d30*/  BPT.TRAP 0x1 ;  /* 0x000000040000795c */ /* 0x000fe20000300000 */
.L_x_27:
[----:B------:R-:W-:Y:S01]  /*1d40*/  ULEA UR4, UR9, UR41, 0x3 ;  /* 0x0000002909047291 */ /* 0x000fe2000f8e183f */
[----:B------:R-:W-:-:S03]  /*1d50*/  ISETP.GT.U32.AND P1, PT, R16, 0x1, PT ;  /* 0x000000011000780c */ /* 0x000fc60003f24070 */
[----:B------:R-:W-:-:S04]  /*1d60*/  UIADD3 UR4, UR4, 0xe0, URZ ;  /* 0x000000e004047890 */ /* 0x000fc8000fffe03f */
[----:B------:R-:W-:-:S09]  /*1d70*/  UPRMT UR4, URZ, 0x654, UR4 ;  /* 0x000006543f047896 */ /* 0x000fd20008000004 */
[----:B------:R-:W-:Y:S01]  /*1d80*/  SYNCS.ARRIVE.TRANS64.RED.A1T0 RZ, [UR4], RZ ;  /* 0x000000ffffff79a7 */ /* 0x000fe20008100404 */
[----:B------:R-:W-:Y:S05]  /*1d90*/  @P1 BRA `(.L_x_28) ;  /* 0x0000000000041947 */ /* 0x000fea0003800000 */
[----:B------:R-:W-:Y:S01]  /*1da0*/  BPT.TRAP 0x1 ;  /* 0x000000040000795c */ /* 0x000fe20000300000 */
.L_x_28:
[----:B------:R-:W-:Y:S01]  /*1db0*/  UIADD3 UR8, UR8, 0x1, URZ ;  /* 0x0000000108087890 */ /* 0x000fe2000fffe03f */
[C---:B------:R-:W-:Y:S01]  /*1dc0*/  ISETP.GT.AND P1, PT, R0.reuse, 0x1, PT ;  /* 0x000000010000780c */ /* 0x040fe20003f24270 */
[----:B------:R-:W-:Y:S01]  /*1dd0*/  UIADD3 UR9, UR9, 0x1, URZ ;  /* 0x0000000109097890 */ /* 0x000fe2000fffe03f */
[----:B------:R-:W-:Y:S01]  /*1de0*/  VIADD R0, R0, 0xffffffff ;  /* 0xffffffff00007836 */ /* 0x000fe20000000000 */
[----:B------:R-:W-:Y:S02]  /*1df0*/  UISETP.NE.AND UP0, UPT, UR8, 0x1c, UPT ;  /* 0x0000001c0800788c */ /* 0x000fe4000bf05270 */
[----:B------:R-:W-:Y:S02]  /*1e00*/  UISETP.NE.AND UP1, UPT, UR9, 0x1c, UPT ;  /* 0x0000001c0900788c */ /* 0x000fe4000bf25270 */
[----:B------:R-:W-:Y:S02]  /*1e10*/  USEL UR4, URZ, 0x1, UP0 ;  /* 0x000000013f047887 */ /* 0x000fe40008000000 */
[----:B------:R-:W-:-:S02]  /*1e20*/  USEL UR8, UR8, URZ, UP0 ;  /* 0x0000003f08087287 */ /* 0x000fc40008000000 */
[----:B------:R-:W-:Y:S02]  /*1e30*/  USEL UR9, UR9, URZ, UP1 ;  /* 0x0000003f09097287 */ /* 0x000fe40008800000 */
[----:B------:R-:W-:Y:S01]  /*1e40*/  LOP3.LUT R5, R5, UR4, RZ, 0x3c, !PT ;  /* 0x0000000405057c12 */ /* 0x000fe2000f8e3cff */
[----:B------:R-:W-:Y:S09]  /*1e50*/  @P1 BRA `(.L_x_29) ;  /* 0xfffffffc00501947 */ /* 0x000ff2000383ffff */
.L_x_22:
[----:B------:R-:W3:Y:S01]  /*1e60*/  LDC R0, c[0x0][0x28c] ;  /* 0x0000a300ff007b82 */ /* 0x000ee20000000800 */
[----:B------:R4:W-:Y:S01]  /*1e70*/  SYNCS.ARRIVE.TRANS64.A1T0 RZ, [R62+UR47], RZ ;  /* 0x000000ff3eff79a7 */ /* 0x0009e2000810002f */
[----:B---3--:R-:W-:-:S13]  /*1e80*/  ISETP.GE.AND P1, PT, R0, 0x1, PT ;  /* 0x000000010000780c */ /* 0x008fda0003f26270 */
[----:B----4-:R-:W-:Y:S05]  /*1e90*/  @!P1 BRA `(.L_x_30) ;  /* 0x0000000000349947 */ /* 0x010fea0003800000 */
[----:B------:R-:W-:Y:S05]  /*1ea0*/  @!P0 BRA `(.L_x_31) ;  /* 0x0000000000048947 */ /* 0x000fea0003800000 */
[----:B------:R-:W-:Y:S01]  /*1eb0*/  BPT.TRAP 0x1 ;  /* 0x000000040000795c */ /* 0x000fe20000300000 */
.L_x_31:
[----:B------:R-:W-:Y:S01]  /*1ec0*/  UIADD3 UR6, UR43, UR39, URZ ;  /* 0x000000272b067290 */ /* 0x000fe2000fffe03f */
[----:B------:R-:W-:-:S03]  /*1ed0*/  ISETP.GT.U32.AND P0, PT, R16, 0x1, PT ;  /* 0x000000011000780c */ /* 0x000fc60003f04070 */
[----:B------:R-:W-:-:S04]  /*1ee0*/  USHF.R.U32.HI UR4, URZ, 0x2, UR6 ;  /* 0x000000023f047899 */ /* 0x000fc80008011606 */
[----:B------:R-:W-:-:S04]  /*1ef0*/  UIMAD.WIDE.U32 UR4, UR4, 0x24924925, URZ ;  /* 0x24924925040478a5 */ /* 0x000fc8000f8e003f */
[----:B------:R-:W-:-:S04]  /*1f00*/  UIMAD UR4, UR5, -0x1c, UR6 ;  /* 0xffffffe4050478a4 */ /* 0x000fc8000f8e0206 */
[----:B------:R-:W-:-:S04]  /*1f10*/  ULEA UR4, UR4, UR41, 0x3 ;  /* 0x0000002904047291 */ /* 0x000fc8000f8e183f */
[----:B------:R-:W-:-:S04]  /*1f20*/  UIADD3 UR4, UR4, 0xe0, URZ ;  /* 0x000000e004047890 */ /* 0x000fc8000fffe03f */
[----:B------:R-:W-:-:S09]  /*1f30*/  UPRMT UR4, URZ, 0x654, UR4 ;  /* 0x000006543f047896 */ /* 0x000fd20008000004 */
[----:B------:R-:W-:Y:S01]  /*1f40*/  SYNCS.ARRIVE.TRANS64.RED.A1T0 RZ, [UR4], RZ ;  /* 0x000000ffffff79a7 */ /* 0x000fe20008100404 */
[----:B------:R-:W-:Y:S05]  /*1f50*/  @P0 BRA `(.L_x_30) ;  /* 0x0000000000040947 */ /* 0x000fea0003800000 */
[----:B------:R-:W-:Y:S01]  /*1f60*/  BPT.TRAP 0x1 ;  /* 0x000000040000795c */ /* 0x000fe20000300000 */
.L_x_30:
[----:B------:R-:W-:Y:S01]  /*1f70*/  SHF.L.U32 R0, R71, 0x1f, RZ ;  /* 0x0000001f47007819 */ /* 0x000fe200000006ff */
[----:B------:R-:W-:Y:S01]  /*1f80*/  UIADD3 UR39, UR46, UR39, URZ ;  /* 0x000000272e277290 */ /* 0x000fe2000fffe03f */
[----:B------:R-:W3:Y:S01]  /*1f90*/  LDC R7, c[0x0][0x288] ;  /* 0x0000a200ff077b82 */ /* 0x000ee20000000800 */
[----:B------:R-:W-:Y:S01]  /*1fa0*/  UISETP.GE.U32.AND UP1, UPT, UR46, 0x1c, UPT ;  /* 0x0000001c2e00788c */ /* 0x000fe2000bf26070 */
[----:B------:R-:W-:Y:S01]  /*1fb0*/  IMAD.SHL.U32 R8, R60, 0x2, RZ ;  /* 0x000000023c087824 */ /* 0x000fe200078e00ff */
[----:B------:R-:W-:Y:S02]  /*1fc0*/  UISETP.GT.U32.AND UP0, UPT, UR39, 0x1b, UPT ;  /* 0x0000001b2700788c */ /* 0x000fe4000bf04070 */
[----:B------:R-:W-:Y:S02]  /*1fd0*/  USHF.R.U32.HI UR4, URZ, 0x2, UR39 ;  /* 0x000000023f047899 */ /* 0x000fe40008011627 */
[----:B------:R-:W-:Y:S01]  /*1fe0*/  UISETP.LT.U32.AND UP0, UPT, UR46, 0x1c, UP0 ;  /* 0x0000001c2e00788c */ /* 0x000fe20008701070 */
[----:B------:R-:W4:Y:S01]  /*1ff0*/  SYNCS.PHASECHK.TRANS64.TRYWAIT P0, [R61+UR42+0x10], R0 ;  /* 0x000010003d0075a7 */ /* 0x000f22000800016a */
[----:B------:R-:W-:Y:S01]  /*2000*/  UIMAD.WIDE.U32 UR4, UR4, 0x24924925, URZ ;  /* 0x24924925040478a5 */ /* 0x000fe2000f8e003f */
[----:B------:R-:W-:Y:S01]  /*2010*/  SHF.R.S32.HI R9, RZ, 0x1f, R8 ;  /* 0x0000001fff097819 */ /* 0x000fe20000011408 */
[----:B------:R-:W-:-:S02]  /*2020*/  USEL UR6, URZ, 0x1, !UP0 ;  /* 0x000000013f067887 */ /* 0x000fc4000c000000 */
[----:B------:R-:W-:Y:S02]  /*2030*/  UIMAD UR39, UR5, -0x1c, UR39 ;  /* 0xffffffe4052778a4 */ /* 0x000fe4000f8e0227 */
[----:B------:R-:W-:-:S04]  /*2040*/  ULOP3.LUT UR38, UR38, UR6, URZ, 0x3c, !UPT ;  /* 0x0000000626267292 */ /* 0x000fc8000f8e3c3f */
[----:B------:R-:W-:Y:S01]  /*2050*/  @UP1 ULOP3.LUT UR38, UR38, 0x1, UR5, 0x78, !UPT ;  /* 0x0000000126261892 */ /* 0x000fe2000f8e7805 */
[----:B---34-:R-:W-:Y:S11]  /*2060*/  @!P0 BRA `(.L_x_32) ;  /* 0x0000004800288947 */ /* 0x018ff60003800000 */
.L_x_146:
[----:B---3--:R-:W-:Y:S01]  /*2070*/  IMAD.SHL.U32 R0, R19, 0x40, RZ ;  /* 0x0000004013007824 */ /* 0x008fe200078e00ff */
[----:B------:R-:W-:Y:S01]  /*2080*/  ULDC UR6, c[0x0][0x284] ;  /* 0x0000a10000067ab9 */ /* 0x000fe20000000800 */
[----:B------:R-:W-:Y:S01]  /*2090*/  IMAD.SHL.U32 R14, R22, 0x40, RZ ;  /* 0x00000040160e7824 */ /* 0x000fe200078e00ff */
[----:B------:R-:W-:Y:S01]  /*20a0*/  SHF.R.S32.HI R11, RZ, 0x1f, R2 ;  /* 0x0000001fff0b7819 */ /* 0x000fe20000011402 */
[----:B------:R-:W-:Y:S01]  /*20b0*/  ULDC.64 UR4, c[0x0][0x5d0] ;  /* 0x0001740000047ab9 */ /* 0x000fe20000000a00 */
[----:B------:R-:W-:Y:S01]  /*20c0*/  ISETP.GE.AND P0, PT, R0, UR6, PT ;  /* 0x0000000600007c0c */ /* 0x000fe2000bf06270 */
[----:B--2---:R-:W-:Y:S01]  /*20d0*/  IMAD.WIDE.U32 R4, R2, UR4, R8 ;  /* 0x0000000402047c25 */ /* 0x004fe2000f8e0008 */
[----:B------:R-:W-:Y:S02]  /*20e0*/  SHF.R.S32.HI R15, RZ, 0x1f, R14 ;  /* 0x0000001fff0f7819 */ /* 0x000fe4000001140e */
[C---:B------:R-:W-:Y:S01]  /*20f0*/  ISETP.GE.OR P0, PT, R14.reuse, R7, P0 ;  /* 0x000000070e00720c */ /* 0x040fe20000706670 */
[----:B-1----:R-:W-:Y:S01]  /*2100*/  IMAD R3, R11, UR4, RZ ;  /* 0x000000040b037c24 */ /* 0x002fe2000f8e02ff */
[----:B------:R-:W-:-:S03]  /*2110*/  IADD3 R4, P1, R14, R4, RZ ;  /* 0x000000040e047210 */ /* 0x000fc60007f3e0ff */
[----:B------:R-:W-:-:S05]  /*2120*/  IMAD R3, R2, UR5, R3 ;  /* 0x0000000502037c24 */ /* 0x000fca000f8e0203 */
[----:B------:R-:W-:-:S03]  /*2130*/  IADD3.X R5, R15, R5, R3, P1, !PT ;  /* 0x000000050f057210 */ /* 0x000fc60000ffe403 */
[----:B------:R-:W-:Y:S05]  /*2140*/  @P0 BRA `(.L_x_33) ;  /* 0x0000002000b00947 */ /* 0x000fea0003800000 */
[----:B------:R-:W1:Y:S01]  /*2150*/  LDC.64 R74, c[0x0][0x5c8] ;  /* 0x00017200ff4a7b82 */ /* 0x000e620000000a00 */
[----:B-----5:R-:W-:Y:S01]  /*2160*/  FSETP.NEU.AND P0, PT, R57, RZ, PT ;  /* 0x000000ff3900720b */ /* 0x020fe20003f0d000 */
[----:B------:R-:W-:Y:S01]  /*2170*/  IMAD R3, R60, -0x2, R7 ;  /* 0xfffffffe3c037824 */ /* 0x000fe200078e0207 */
[----:B------:R-:W-:Y:S01]  /*2180*/  BSSY B0, `(.L_x_33) ;  /* 0x0000228000007945 */ /* 0x000fe20003800000 */
[----:B------:R-:W-:-:S04]  /*2190*/  IMAD.WIDE R66, R19, 0x40, R58 ;  /* 0x0000004013427825 */ /* 0x000fc800078e023a */
[----:B------:R-:W-:Y:S02]  /*21a0*/  IMAD.IADD R3, R3, 0x1, -R14 ;  /* 0x0000000103037824 */ /* 0x000fe400078e0a0e */
[----:B------:R-:W-:-:S03]  /*21b0*/  IMAD.IADD R0, R65, 0x1, -R0 ;  /* 0x0000000141007824 */ /* 0x000fc600078e0a00 */
[----:B------:R-:W-:-:S04]  /*21c0*/  ISETP.GT.AND P2, PT, R3, RZ, PT ;  /* 0x000000ff0300720c */ /* 0x000fc80003f44270 */
[----:B------:R-:W-:Y:S01]  /*21d0*/  ISETP.GT.AND P1, PT, R0, RZ, P2 ;  /* 0x000000ff0000720c */ /* 0x000fe20001724270 */
[-C--:B-1----:R-:W-:Y:S02]  /*21e0*/  IMAD R6, R67, R74.reuse, RZ ;  /* 0x0000004a43067224 */ /* 0x082fe400078e02ff */
[----:B------:R-:W-:-:S04]  /*21f0*/  IMAD.WIDE.U32 R68, R66, R74, R4 ;  /* 0x0000004a42447225 */ /* 0x000fc800078e0004 */
[----:B------:R-:W-:-:S04]  /*2200*/  IMAD R5, R66, R75, R6 ;  /* 0x0000004b42057224 */ /* 0x000fc800078e0206 */
[----:B------:R-:W-:Y:S01]  /*2210*/  IMAD.IADD R7, R69, 0x1, R5 ;  /* 0x0000000145077824 */ /* 0x000fe200078e0205 */
[----:B------:R-:W-:Y:S06]  /*2220*/  @!P0 BRA `(.L_x_34) ;  /* 0x0000001400e48947 */ /* 0x000fec0003800000 */
[----:B------:R-:W1:Y:S01]  /*2230*/  LDC.64 R72, c[0x0][0x5b8] ;  /* 0x00016e00ff487b82 */ /* 0x000e620000000a00 */
[----:B------:R-:W-:-:S07]  /*2240*/  ULDC.64 UR4, c[0x0][0x5c0] ;  /* 0x0001700000047ab9 */ /* 0x000fce0000000a00 */
[----:B------:R-:W2:Y:S08]  /*2250*/  LDC.64 R76, c[0x0][0x5b0] ;  /* 0x00016c00ff4c7b82 */ /* 0x000eb00000000a00 */
[----:B------:R-:W0:Y:S01]  /*2260*/  LDC.64 R78, c[0x0][0x5a8] ;  /* 0x00016a00ff4e7b82 */ /* 0x000e220000000a00 */
[-C--:B-1----:R-:W-:Y:S02]  /*2270*/  IMAD R6, R11, R72.reuse, RZ ;  /* 0x000000480b067224 */ /* 0x082fe400078e02ff */
[----:B------:R-:W-:-:S04]  /*2280*/  IMAD.WIDE.U32 R4, R2, R72, R8 ;  /* 0x0000004802047225 */ /* 0x000fc800078e0008 */
[----:B------:R-:W-:Y:S01]  /*2290*/  IMAD R69, R2, R73, R6 ;  /* 0x0000004902457224 */ /* 0x000fe200078e0206 */
[----:B------:R-:W-:Y:S01]  /*22a0*/  IADD3 R10, P0, R14, R4, RZ ;  /* 0x000000040e0a7210 */ /* 0x000fe20007f1e0ff */
[----:B--2---:R-:W-:-:S03]  /*22b0*/  IMAD R4, R67, R76, RZ ;  /* 0x0000004c43047224 */ /* 0x004fc600078e02ff */
[----:B------:R-:W-:Y:S01]  /*22c0*/  IADD3.X R11, R15, R5, R69, P0, !PT ;  /* 0x000000050f0b7210 */ /* 0x000fe200007fe445 */
[C---:B------:R-:W-:Y:S02]  /*22d0*/  IMAD R73, R66.reuse, R77, R4 ;  /* 0x0000004d42497224 */ /* 0x040fe400078e0204 */
[----:B------:R-:W-:-:S04]  /*22e0*/  IMAD.WIDE.U32 R4, R66, R76, R10 ;  /* 0x0000004c42047225 */ /* 0x000fc800078e000a */
[----:B------:R-:W-:Y:S01]  /*22f0*/  IMAD.IADD R5, R5, 0x1, R73 ;  /* 0x0000000105057824 */ /* 0x000fe200078e0249 */
[----:B0-----:R-:W-:-:S04]  /*2300*/  LEA R12, P0, R4, R78, 0x1 ;  /* 0x0000004e040c7211 */ /* 0x001fc800078008ff */
[----:B------:R-:W-:-:S05]  /*2310*/  LEA.HI.X R13, R4, R79, R5, 0x1, P0 ;  /* 0x0000004f040d7211 */ /* 0x000fca00000f0c05 */
[----:B------:R-:W2:Y:S01]  /*2320*/  @P1 LDG.E.LTC128B.U16 R19, desc[UR36][R12.64] ;  /* 0x000000240c131981 */ /* 0x000ea2000c1e1520 */
[----:B------:R-:W-:Y:S01]  /*2330*/  IMAD.WIDE.U32 R4, R66, R76, R14 ;  /* 0x0000004c42047225 */ /* 0x000fe200078e000e */
[----:B------:R-:W-:Y:S02]  /*2340*/  BSSY B1, `(.L_x_35) ;  /* 0x0000015000017945 */ /* 0x000fe40003800000 */
[----:B------:R-:W-:-:S04]  /*2350*/  IADD3 R20, P0, R8, R4, RZ ;  /* 0x0000000408147210 */ /* 0x000fc80007f1e0ff */
[----:B------:R-:W-:Y:S02]  /*2360*/  IADD3.X R21, R9, R73, R5, P0, !PT ;  /* 0x0000004909157210 */ /* 0x000fe400007fe405 */
[----:B------:R-:W-:Y:S01]  /*2370*/  LEA R6, P0, R68, UR4, 0x1 ;  /* 0x0000000444067c11 */ /* 0x000fe2000f8008ff */
[----:B------:R-:W-:-:S03]  /*2380*/  IMAD.WIDE.U32 R20, R2, R72, R20 ;  /* 0x0000004802147225 */ /* 0x000fc600078e0014 */
[----:B------:R-:W-:Y:S02]  /*2390*/  LEA.HI.X R7, R68, UR5, R7, 0x1, P0 ;  /* 0x0000000544077c11 */ /* 0x000fe400080f0c07 */
[----:B------:R-:W-:-:S04]  /*23a0*/  ISETP.GT.AND P0, PT, R3, 0x1, PT ;  /* 0x000000010300780c */ /* 0x000fc80003f04270 */
[----:B------:R-:W-:Y:S01]  /*23b0*/  ISETP.GT.AND P3, PT, R0, RZ, P0 ;  /* 0x000000ff0000720c */ /* 0x000fe20000764270 */
[----:B--2---:R-:W-:-:S05]  /*23c0*/  HADD2.F32 R4, -RZ, R19.H0_H0 ;  /* 0x20000013ff047230 */ /* 0x004fca0000004100 */
[----:B------:R-:W-:Y:S01]  /*23d0*/  FMUL R5, R4, R57 ;  /* 0x0000003904057220 */ /* 0x000fe20000400000 */
[----:B------:R-:W-:-:S03]  /*23e0*/  LEA R4, P4, R20, R78, 0x1 ;  /* 0x0000004e14047211 */ /* 0x000fc600078808ff */
[----:B------:R-:W-:-:S05]  /*23f0*/  FFMA R5, R24, R56, R5 ;  /* 0x0000003818057223 */ /* 0x000fca0000000005 */
[----:B------:R-:W-:Y:S01]  /*2400*/  F2FP.F16.F32.PACK_AB R12, RZ, R5 ;  /* 0x00000005ff0c723e */ /* 0x000fe200000000ff */
[----:B------:R-:W-:-:S03]  /*2410*/  IMAD.IADD R5, R69, 0x1, R21 ;  /* 0x0000000145057824 */ /* 0x000fc600078e0215 */
[----:B------:R-:W-:Y:S01]  /*2420*/  PRMT R13, R12, 0x7610, R13 ;  /* 0x000076100c0d7816 */ /* 0x000fe2000000000d */
[----:B------:R-:W-:Y:S01]  /*2430*/  IMAD.SHL.U32 R12, R76, 0x8, RZ ;  /* 0x000000084c0c7824 */ /* 0x000fe200078e00ff */
[----:B------:R-:W-:-:S03]  /*2440*/  LEA.HI.X R5, R20, R79, R5, 0x1, P4 ;  /* 0x0000004f14057211 */ /* 0x000fc600020f0c05 */
[----:B------:R0:W-:Y:S02]  /*2450*/  @P1 STG.E.U16 desc[UR36][R6.64], R13 ;  /* 0x0000000d06001986 */ /* 0x0001e4000c101524 */
[----:B0-----:R-:W-:Y:S01]  /*2460*/  SHF.L.U64.HI R13, R76, 0x3, R77 ;  /* 0x000000034c0d7819 */ /* 0x001fe2000001024d */
[----:B------:R-:W-:Y:S06]  /*2470*/  @!P3 BRA `(.L_x_36) ;  /* 0x000000000004b947 */ /* 0x000fec0003800000 */
[----:B------:R0:W5:Y:S02]  /*2480*/  LDG.E.LTC128B.U16 R19, desc[UR36][R4.64+0x2] ;  /* 0x0000022404137981 */ /* 0x000164000c1e1520 */
.L_x_36:
[----:B------:R-:W-:Y:S05]  /*2490*/  BSYNC B1 ;  /* 0x0000000000017941 */ /* 0x000fea0003800000 */
.L_x_35:
[----:B-----5:R-:W-:Y:S01]  /*24a0*/  HADD2.F32 R20, -RZ, R19.H0_H0 ;  /* 0x20000013ff147230 */ /* 0x020fe20000004100 */
[----:B------:R-:W-:Y:S01]  /*24b0*/  ISETP.GT.AND P2, PT, R0, 0x8, P2 ;  /* 0x000000080000780c */ /* 0x000fe20001744270 */
[----:B------:R-:W-:-:S04]  /*24c0*/  IMAD.WIDE.U32 R66, R66, R76, R12 ;  /* 0x0000004c42427225 */ /* 0x000fc800078e000c */
[----:B------:R-:W-:Y:S01]  /*24d0*/  FMUL R20, R20, R57 ;  /* 0x0000003914147220 */ /* 0x000fe20000400000 */
[----:B------:R-:W-:Y:S01]  /*24e0*/  IMAD.IADD R73, R73, 0x1, R67 ;  /* 0x0000000149497824 */ /* 0x000fe200078e0243 */
[----:B------:R-:W-:Y:S02]  /*24f0*/  IADD3 R10, P1, R10, R66, RZ ;  /* 0x000000420a0a7210 */ /* 0x000fe40007f3e0ff */
[----:B------:R-:W-:-:S03]  /*2500*/  FFMA R20, R25, R56, R20 ;  /* 0x0000003819147223 */ /* 0x000fc60000000014 */
[----:B------:R-:W-:Y:S01]  /*2510*/  IMAD.X R11, R73, 0x1, R11, P1 ;  /* 0x00000001490b7824 */ /* 0x000fe200008e060b */
[C---:B------:R-:W-:Y:S02]  /*2520*/  LEA R12, P1, R10.reuse, R78, 0x1 ;  /* 0x0000004e0a0c7211 */ /* 0x040fe400078208ff */
[----:B------:R-:W-:Y:S02]  /*2530*/  F2FP.F16.F32.PACK_AB R20, RZ, R20 ;  /* 0x00000014ff14723e */ /* 0x000fe400000000ff */
[----:B------:R-:W-:-:S03]  /*2540*/  LEA.HI.X R13, R10, R79, R11, 0x1, P1 ;  /* 0x0000004f0a0d7211 */ /* 0x000fc600008f0c0b */
[----:B------:R1:W-:Y:S04]  /*2550*/  @P3 STG.E.U16 desc[UR36][R6.64+0x2], R20 ;  /* 0x0000021406003986 */ /* 0x0003e8000c101524 */
[----:B------:R-:W2:Y:S01]  /*2560*/  @P2 LDG.E.LTC128B.U16 R19, desc[UR36][R12.64] ;  /* 0x000000240c132981 */ /* 0x000ea2000c1e1520 */
[----:B------:R-:W-:Y:S01]  /*2570*/  IADD3 R14, P1, P3, R8, R66, R14 ;  /* 0x00000042080e7210 */ /* 0x000fe20007b3e00e */
[----:B------:R-:W-:Y:S01]  /*2580*/  BSSY B1, `(.L_x_37) ;  /* 0x0000011000017945 */ /* 0x000fe20003800000 */
[C---:B------:R-:W-:Y:S02]  /*2590*/  SHF.L.U64.HI R11, R74.reuse, 0x4, R75 ;  /* 0x000000044a0b7819 */ /* 0x040fe4000001024b */
[----:B------:R-:W-:Y:S02]  /*25a0*/  IADD3.X R15, R9, R73, R15, P1, P3 ;  /* 0x00000049090f7210 */ /* 0x000fe40000fe640f */
[----:B------:R-:W-:-:S02]  /*25b0*/  LEA R10, P1, R74, R6, 0x4 ;  /* 0x000000064a0a7211 */ /* 0x000fc400078220ff */
[----:B------:R-:W-:Y:S01]  /*25c0*/  ISETP.GT.AND P0, PT, R0, 0x8, P0 ;  /* 0x000000080000780c */ /* 0x000fe20000704270 */
[----:B------:R-:W-:-:S04]  /*25d0*/  IMAD.WIDE.U32 R14, R2, R72, R14 ;  /* 0x00000048020e7225 */ /* 0x000fc800078e000e */
[----:B------:R-:W-:Y:S02]  /*25e0*/  IMAD.X R11, R11, 0x1, R7, P1 ;  /* 0x000000010b0b7824 */ /* 0x000fe400008e0607 */
[----:B------:R-:W-:Y:S02]  /*25f0*/  IMAD.IADD R2, R69, 0x1, R15 ;  /* 0x0000000145027824 */ /* 0x000fe400078e020f */
[----:B--2---:R-:W-:-:S05]  /*2600*/  HADD2.F32 R8, -RZ, R19.H0_H0 ;  /* 0x20000013ff087230 */ /* 0x004fca0000004100 */
[----:B------:R-:W-:Y:S01]  /*2610*/  FMUL R9, R8, R57 ;  /* 0x0000003908097220 */ /* 0x000fe20000400000 */
[----:B------:R-:W-:-:S03]  /*2620*/  LEA R8, P3, R14, R78, 0x1 ;  /* 0x0000004e0e087211 */ /* 0x000fc600078608ff */
[----:B------:R-:W-:-:S05]  /*2630*/  FFMA R9, R26, R56, R9 ;  /* 0x000000381a097223 */ /* 0x000fca0000000009 */
[----:B------:R-:W-:Y:S02]  /*2640*/  F2FP.F16.F32.PACK_AB R12, RZ, R9 ;  /* 0x00000009ff0c723e */ /* 0x000fe400000000ff */
[----:B------:R-:W-:-:S03]  /*2650*/  LEA.HI.X R9, R14, R79, R2, 0x1, P3 ;  /* 0x0000004f0e097211 */ /* 0x000fc600018f0c02 */
[----:B------:R1:W-:Y:S01]  /*2660*/  @P2 STG.E.U16 desc[UR36][R10.64], R12 ;  /* 0x0000000c0a002986 */ /* 0x0003e2000c101524 */
[----:B------:R-:W-:Y:S05]  /*2670*/  @!P0 BRA `(.L_x_38) ;  /* 0x0000000000048947 */ /* 0x000fea0003800000 */
[----:B------:R2:W5:Y:S02]  /*2680*/  LDG.E.LTC128B.U16 R19, desc[UR36][R8.64+0x2] ;  /* 0x0000022408137981 */ /* 0x000564000c1e1520 */
.L_x_38:
[----:B------:R-:W-:Y:S05]  /*2690*/  BSYNC B1 ;  /* 0x0000000000017941 */ /* 0x000fea0003800000 */
.L_x_37:
[----:B-----5:R-:W-:Y:S01]  /*26a0*/  HADD2.F32 R2, -RZ, R19.H0_H0 ;  /* 0x20000013ff027230 */ /* 0x020fe20000004100 */
[----:B------:R-:W-:Y:S01]  /*26b0*/  ISETP.GT.AND P1, PT, R3, 0x8, PT ;  /* 0x000000080300780c */ /* 0x000fe20003f24270 */
[----:B------:R-:W-:Y:S03]  /*26c0*/  BSSY B1, `(.L_x_39) ;  /* 0x0000008000017945 */ /* 0x000fe60003800000 */
[----:B------:R-:W-:Y:S01]  /*26d0*/  FMUL R2, R2, R57 ;  /* 0x0000003902027220 */ /* 0x000fe20000400000 */
[----:B------:R-:W-:-:S03]  /*26e0*/  ISETP.GT.AND P2, PT, R0, RZ, P1 ;  /* 0x000000ff0000720c */ /* 0x000fc60000f44270 */
[----:B------:R-:W-:-:S05]  /*26f0*/  FFMA R2, R27, R56, R2 ;  /* 0x000000381b027223 */ /* 0x000fca0000000002 */
[----:B------:R-:W-:-:S05]  /*2700*/  F2FP.F16.F32.PACK_AB R2, RZ, R2 ;  /* 0x00000002ff02723e */ /* 0x000fca00000000ff */
[----:B------:R3:W-:Y:S01]  /*2710*/  @P0 STG.E.U16 desc[UR36][R10.64+0x2], R2 ;  /* 0x000002020a000986 */ /* 0x0007e2000c101524 */
[----:B------:R-:W-:Y:S05]  /*2720*/  @!P2 BRA `(.L_x_40) ;  /* 0x000000000004a947 */ /* 0x000fea0003800000 */
[----:B------:R4:W5:Y:S02]  /*2730*/  LDG.E.LTC128B.U16 R19, desc[UR36][R4.64+0x10] ;  /* 0x0000102404137981 */ /* 0x000964000c1e1520 */
.L_x_40:
[----:B------:R-:W-:Y:S05]  /*2740*/  BSYNC B1 ;  /* 0x0000000000017941 */ /* 0x000fea0003800000 */
.L_x_39:
[----:B---3-5:R-:W-:Y:S01]  /*2750*/  HADD2.F32 R2, -RZ, R19.H0_H0 ;  /* 0x20000013ff027230 */ /* 0x028fe20000004100 */
        /* <DEDUP_REMOVED lines=9> */
.L_x_42:
[----:B------:R-:W-:Y:S05]  /*27f0*/  BSYNC B1 ;  /* 0x0000000000017941 */ /* 0x000fea0003800000 */
.L_x_41:
[----:B-----5:R-:W-:Y:S01]  /*2800*/  HADD2.F32 R2, -RZ, R19.H0_H0 ;  /* 0x20000013ff027230 */ /* 0x020fe20000004100 */
[----:B------:R-:W-:Y:S01]  /*2810*/  ISETP.GT.AND P1, PT, R0, 0x8, P1 ;  /* 0x000000080000780c */ /* 0x000fe20000f24270 */
[----:B------:R-:W-:Y:S03]  /*2820*/  BSSY B1, `(.L_x_43) ;  /* 0x0000007000017945 */ /* 0x000fe60003800000 */
[----:B------:R-:W-:-:S04]  /*2830*/  FMUL R2, R2, R57 ;  /* 0x0000003902027220 */ /* 0x000fc80000400000 */
[----:B------:R-:W-:-:S05]  /*2840*/  FFMA R2, R29, R56, R2 ;  /* 0x000000381d027223 */ /* 0x000fca0000000002 */
[----:B------:R-:W-:-:S05]  /*2850*/  F2FP.F16.F32.PACK_AB R2, RZ, R2 ;  /* 0x00000002ff02723e */ /* 0x000fca00000000ff */
[----:B------:R0:W-:Y:S01]  /*2860*/  @P3 STG.E.U16 desc[UR36][R6.64+0x12], R2 ;  /* 0x0000120206003986 */ /* 0x0001e2000c101524 */
[----:B------:R-:W-:Y:S05]  /*2870*/  @!P1 BRA `(.L_x_44) ;  /* 0x0000000000049947 */ /* 0x000fea0003800000 */
[----:B------:R0:W5:Y:S02]  /*2880*/  LDG.E.LTC128B.U16 R19, desc[UR36][R8.64+0x10] ;  /* 0x0000102408137981 */ /* 0x000164000c1e1520 */
.L_x_44:
[----:B------:R-:W-:Y:S05]  /*2890*/  BSYNC B1 ;  /* 0x0000000000017941 */ /* 0x000fea0003800000 */
.L_x_43:
[----:B0----5:R-:W-:Y:S01]  /*28a0*/  HADD2.F32 R2, -RZ, R19.H0_H0 ;  /* 0x20000013ff027230 */ /* 0x021fe20000004100 */
[----:B------:R-:W-:Y:S01]  /*28b0*/  ISETP.GT.AND P0, PT, R0, 0x8, P0 ;  /* 0x000000080000780c */ /* 0x000fe20000704270 */
[----:B------:R-:W-:Y:S03]  /*28c0*/  BSSY B1, `(.L_x_45) ;  /* 0x0000007000017945 */ /* 0x000fe60003800000 */
[----:B---3--:R-:W-:-:S04]  /*28d0*/  FMUL R13, R2, R57 ;  /* 0x00000039020d7220 */ /* 0x008fc80000400000 */
[----:B------:R-:W-:-:S05]  /*28e0*/  FFMA R13, R30, R56, R13 ;  /* 0x000000381e0d7223 */ /* 0x000fca000000000d */
[----:B------:R-:W-:-:S05]  /*28f0*/  F2FP.F16.F32.PACK_AB R13, RZ, R13 ;  /* 0x0000000dff0d723e */ /* 0x000fca00000000ff */
[----:B------:R0:W-:Y:S01]  /*2900*/  @P1 STG.E.U16 desc[UR36][R10.64+0x10], R13 ;  /* 0x0000100d0a001986 */ /* 0x0001e2000c101524 */
[----:B------:R-:W-:Y:S05]  /*2910*/  @!P0 BRA `(.L_x_46) ;  /* 0x0000000000048947 */ /* 0x000fea0003800000 */
[----:B------:R3:W5:Y:S02]  /*2920*/  LDG.E.LTC128B.U16 R19, desc[UR36][R8.64+0x12] ;  /* 0x0000122408137981 */ /* 0x000764000c1e1520 */
.L_x_46:
[----:B------:R-:W-:Y:S05]  /*2930*/  BSYNC B1 ;  /* 0x0000000000017941 */ /* 0x000fea0003800000 */
.L_x_45:
        /* <DEDUP_REMOVED lines=10> */
.L_x_48:
[----:B------:R-:W-:Y:S05]  /*29e0*/  BSYNC B1 ;  /* 0x0000000000017941 */ /* 0x000fea0003800000 */
.L_x_47:
[----:B0----5:R-:W-:Y:S01]  /*29f0*/  HADD2.F32 R2, -RZ, R19.H0_H0 ;  /* 0x20000013ff027230 */ /* 0x021fe20000004100 */
        /* <DEDUP_REMOVED lines=9> */
.L_x_50:
[----:B------:R-:W-:Y:S05]  /*2a90*/  BSYNC B1 ;  /* 0x0000000000017941 */ /* 0x000fea0003800000 */
.L_x_49:
        /* <DEDUP_REMOVED lines=9> */
.L_x_52:
[----:B------:R-:W-:Y:S05]  /*2b30*/  BSYNC B1 ;  /* 0x0000000000017941 */ /* 0x000fea0003800000 */
.L_x_51:
[----:B0----5:R-:W-:Y:S01]  /*2b40*/  HADD2.F32 R2, -RZ, R19.H0_H0 ;  /* 0x20000013ff027230 */ /* 0x021fe20000004100 */
        /* <DEDUP_REMOVED lines=8> */
.L_x_54:
[----:B------:R-:W-:Y:S05]  /*2bd0*/  BSYNC B1 ;  /* 0x0000000000017941 */ /* 0x000fea0003800000 */
.L_x_53:
        /* <DEDUP_REMOVED lines=10> */
.L_x_56:
[----:B------:R-:W-:Y:S05]  /*2c80*/  BSYNC B1 ;  /* 0x0000000000017941 */ /* 0x000fea0003800000 */
.L_x_55:
        /* <DEDUP_REMOVED lines=10> */
.L_x_58:
[----:B------:R-:W-:Y:S05]  /*2d30*/  BSYNC B1 ;  /* 0x0000000000017941 */ /* 0x000fea0003800000 */
.L_x_57:
        /* <DEDUP_REMOVED lines=9> */
.L_x_60:
[----:B------:R-:W-:Y:S05]  /*2dd0*/  BSYNC B1 ;  /* 0x0000000000017941 */ /* 0x000fea0003800000 */
.L_x_59:
        /* <DEDUP_REMOVED lines=9> */
.L_x_62:
[----:B------:R-:W-:Y:S05]  /*2e70*/  BSYNC B1 ;  /* 0x0000000000017941 */ /* 0x000fea0003800000 */
.L_x_61:
        /* <DEDUP_REMOVED lines=10> */
.L_x_64:
[----:B------:R-:W-:Y:S05]  /*2f20*/  BSYNC B1 ;  /* 0x0000000000017941 */ /* 0x000fea0003800000 */
.L_x_63:
        /* <DEDUP_REMOVED lines=10> */
.L_x_66:
[----:B------:R-:W-:Y:S05]  /*2fd0*/  BSYNC B1 ;  /* 0x0000000000017941 */ /* 0x000fea0003800000 */
.L_x_65:
        /* <DEDUP_REMOVED lines=9> */
.L_x_68:
[----:B------:R-:W-:Y:S05]  /*3070*/  BSYNC B1 ;  /* 0x0000000000017941 */ /* 0x000fea0003800000 */
.L_x_67:
        /* <DEDUP_REMOVED lines=9> */
.L_x_70:
[----:B------:R-:W-:Y:S05]  /*3110*/  BSYNC B1 ;  /* 0x0000000000017941 */ /* 0x000fea0003800000 */
.L_x_69:
        /* <DEDUP_REMOVED lines=10> */
.L_x_72:
[----:B------:R-:W-:Y:S05]  /*31c0*/  BSYNC B1 ;  /* 0x0000000000017941 */ /* 0x000fea0003800000 */
.L_x_71:
        /* <DEDUP_REMOVED lines=10> */
.L_x_74:
[----:B------:R-:W-:Y:S05]  /*3270*/  BSYNC B1 ;  /* 0x0000000000017941 */ /* 0x000fea0003800000 */
.L_x_73:
        /* <DEDUP_REMOVED lines=9> */
.L_x_76:
[----:B------:R-:W-:Y:S05]  /*3310*/  BSYNC B1 ;  /* 0x0000000000017941 */ /* 0x000fea0003800000 */
.L_x_75:
        /* <DEDUP_REMOVED lines=9> */
.L_x_78:
[----:B------:R-:W-:Y:S05]  /*33b0*/  BSYNC B1 ;  /* 0x0000000000017941 */ /* 0x000fea0003800000 */
.L_x_77:
        /* <DEDUP_REMOVED lines=10> */
.L_x_80:
[----:B------:R-:W-:Y:S05]  /*3460*/  BSYNC B1 ;  /* 0x0000000000017941 */ /* 0x000fea0003800000 */
.L_x_79:
        /* <DEDUP_REMOVED lines=10> */
.L_x_82:
[----:B------:R-:W-:Y:S05]  /*3510*/  BSYNC B1 ;  /* 0x0000000000017941 */ /* 0x000fea0003800000 */
.L_x_81:
        /* <DEDUP_REMOVED lines=9> */
.L_x_84:
[----:B------:R-:W-:Y:S05]  /*35b0*/  BSYNC B1 ;  /* 0x0000000000017941 */ /* 0x000fea0003800000 */
.L_x_83:
        /* <DEDUP_REMOVED lines=9> */
.L_x_86:
[----:B------:R-:W-:Y:S05]  /*3650*/  BSYNC B1 ;  /* 0x0000000000017941 */ /* 0x000fea0003800000 */
.L_x_85:
        /* <DEDUP_REMOVED lines=10> */
.L_x_88:
[----:B------:R-:W-:Y:S05]  /*3700*/  BSYNC B1 ;  /* 0x0000000000017941 */ /* 0x000fea0003800000 */
.L_x_87:
[----:B0----5:R-:W-:Y:S01]  /*3710*/  HADD2.F32 R2, -RZ, R19.H0_H0 ;  /* 0x20000013ff027230 */ /* 0x021fe20000004100 */
[----:B------:R-:W-:Y:S01]  /*3720*/  ISETP.GT.AND P0, PT, R3, 0x39, PT ;  /* 0x000000390300780c */ /* 0x000fe20003f04270 */
[----:B------:R-:W-:Y:S01]  /*3730*/  @P2 IMAD.MOV.U32 R3, RZ, RZ, R7 ;  /* 0x000000ffff032224 */ /* 0x000fe200078e0007 */
[----:B------:R-:W-:Y:S02]  /*3740*/  BSSY B1, `(.L_x_89) ;  /* 0x0000009000017945 */ /* 0x000fe40003800000 */
[----:B------:R-:W-:Y:S01]  /*3750*/  FMUL R13, R2, R57 ;  /* 0x00000039020d7220 */ /* 0x000fe20000400000 */
[----:B------:R-:W-:Y:S01]  /*3760*/  @P2 IMAD.MOV.U32 R2, RZ, RZ, R6 ;  /* 0x000000ffff022224 */ /* 0x000fe200078e0006 */
[----:B------:R-:W-:Y:S02]  /*3770*/  ISETP.GT.AND P3, PT, R0, RZ, P0 ;  /* 0x000000ff0000720c */ /* 0x000fe40000764270 */
[----:B------:R-:W-:-:S05]  /*3780*/  FFMA R13, R52, R56, R13 ;  /* 0x00000038340d7223 */ /* 0x000fca000000000d */
[----:B------:R-:W-:-:S05]  /*3790*/  F2FP.F16.F32.PACK_AB R13, RZ, R13 ;  /* 0x0000000dff0d723e */ /* 0x000fca00000000ff */
[----:B------:R0:W-:Y:S01]  /*37a0*/  @P2 STG.E.U16 desc[UR36][R2.64+0x70], R13 ;  /* 0x0000700d02002986 */ /* 0x0001e2000c101524 */
[----:B------:R-:W-:Y:S05]  /*37b0*/  @!P3 BRA `(.L_x_90) ;  /* 0x000000000004b947 */ /* 0x000fea0003800000 */
[----:B------:R0:W5:Y:S02]  /*37c0*/  LDG.E.LTC128B.U16 R19, desc[UR36][R4.64+0x72] ;  /* 0x0000722404137981 */ /* 0x000164000c1e1520 */
.L_x_90:
[----:B------:R-:W-:Y:S05]  /*37d0*/  BSYNC B1 ;  /* 0x0000000000017941 */ /* 0x000fea0003800000 */
.L_x_89:
        /* <DEDUP_REMOVED lines=9> */
.L_x_92:
[----:B------:R-:W-:Y:S05]  /*3870*/  BSYNC B1 ;  /* 0x0000000000017941 */ /* 0x000fea0003800000 */
.L_x_91:
[----:B0----5:R-:W-:Y:S01]  /*3880*/  HADD2.F32 R2, -RZ, R19.H0_H0 ;  /* 0x20000013ff027230 */ /* 0x021fe20000004100 */
[----:B------:R-:W-:Y:S01]  /*3890*/  ISETP.GT.AND P0, PT, R0, 0x8, P0 ;  /* 0x000000080000780c */ /* 0x000fe20000704270 */
[----:B------:R-:W-:Y:S03]  /*38a0*/  BSSY B1, `(.L_x_93) ;  /* 0x000000a000017945 */ /* 0x000fe60003800000 */
[----:B------:R-:W-:Y:S01]  /*38b0*/  FMUL R3, R2, R57 ;  /* 0x0000003902037220 */ /* 0x000fe20000400000 */
[----:B------:R-:W-:-:S03]  /*38c0*/  @P1 IMAD.MOV.U32 R2, RZ, RZ, R10 ;  /* 0x000000ffff021224 */ /* 0x000fc600078e000a */
[----:B------:R-:W-:-:S05]  /*38d0*/  FFMA R3, R54, R56, R3 ;  /* 0x0000003836037223 */ /* 0x000fca0000000003 */
[----:B------:R-:W-:-:S04]  /*38e0*/  F2FP.F16.F32.PACK_AB R3, RZ, R3 ;  /* 0x00000003ff03723e */ /* 0x000fc800000000ff */
[----:B----4-:R-:W-:Y:S01]  /*38f0*/  PRMT R4, R3, 0x7610, R4 ;  /* 0x0000761003047816 */ /* 0x010fe20000000004 */
[----:B------:R-:W-:-:S05]  /*3900*/  @P1 IMAD.MOV.U32 R3, RZ, RZ, R11 ;  /* 0x000000ffff031224 */ /* 0x000fca00078e000b */
[----:B------:R0:W-:Y:S01]  /*3910*/  @P1 STG.E.U16 desc[UR36][R2.64+0x70], R4 ;  /* 0x0000700402001986 */ /* 0x0001e2000c101524 */
[----:B------:R-:W-:Y:S05]  /*3920*/  @!P0 BRA `(.L_x_94) ;  /* 0x0000000000048947 */ /* 0x000fea0003800000 */
[----:B------:R4:W5:Y:S02]  /*3930*/  LDG.E.LTC128B.U16 R19, desc[UR36][R8.64+0x72] ;  /* 0x0000722408137981 */ /* 0x000964000c1e1520 */
.L_x_94:
[----:B------:R-:W-:Y:S05]  /*3940*/  BSYNC B1 ;  /* 0x0000000000017941 */ /* 0x000fea0003800000 */
.L_x_93:
[----:B------:R-:W-:Y:S05]  /*3950*/  @!P0 BRA `(.L_x_95) ;  /* 0x0000000800a88947 */ /* 0x000fea0003800000 */
[----:B-----5:R-:W-:-:S05]  /*3960*/  HADD2.F32 R0, -RZ, R19.H0_H0 ;  /* 0x20000013ff007230 */ /* 0x020fca0000004100 */
[----:B------:R-:W-:-:S04]  /*3970*/  FMUL R0, R0, R57 ;  /* 0x0000003900007220 */ /* 0x000fc80000400000 */
[----:B------:R-:W-:-:S05]  /*3980*/  FFMA R0, R55, R56, R0 ;  /* 0x0000003837007223 */ /* 0x000fca0000000000 */
[----:B------:R-:W-:-:S05]  /*3990*/  F2FP.F16.F32.PACK_AB R0, RZ, R0 ;  /* 0x00000000ff00723e */ /* 0x000fca00000000ff */
[----:B------:R0:W-:Y:S01]  /*39a0*/  STG.E.U16 desc[UR36][R10.64+0x72], R0 ;  /* 0x000072000a007986 */ /* 0x0001e2000c101524 */
[----:B------:R-:W-:Y:S05]  /*39b0*/  BRA `(.L_x_95) ;  /* 0x0000000800907947 */ /* 0x000fea0003800000 */
.L_x_34:
[----:B------:R-:W-:Y:S01]  /*39c0*/  ISETP.GT.AND P0, PT, R3, 0x1, PT ;  /* 0x000000010300780c */ /* 0x000fe20003f04270 */
[----:B------:R-:W-:Y:S01]  /*39d0*/  ULDC.64 UR4, c[0x0][0x5c0] ;  /* 0x0001700000047ab9 */ /* 0x000fe20000000a00 */
[-C--:B------:R-:W-:Y:S01]  /*39e0*/  FMUL R24, R24, R56.reuse ;  /* 0x0000003818187220 */ /* 0x080fe20000400000 */
[-C--:B------:R-:W-:Y:S01]  /*39f0*/  FMUL R25, R25, R56.reuse ;  /* 0x0000003819197220 */ /* 0x080fe20000400000 */
[----:B------:R-:W-:Y:S01]  /*3a00*/  ISETP.GT.AND P3, PT, R0, RZ, P0 ;  /* 0x000000ff0000720c */ /* 0x000fe20000764270 */
[-C--:B------:R-:W-:Y:S01]  /*3a10*/  FMUL R26, R26, R56.reuse ;  /* 0x000000381a1a7220 */ /* 0x080fe20000400000 */
[----:B------:R-:W-:Y:S01]  /*3a20*/  LEA R4, P4, R68, UR4, 0x1 ;  /* 0x0000000444047c11 */ /* 0x000fe2000f8808ff */
[----:B------:R-:W-:Y:S01]  /*3a30*/  FMUL R27, R27, R56 ;  /* 0x000000381b1b7220 */ /* 0x000fe20000400000 */
[----:B------:R-:W-:Y:S01]  /*3a40*/  F2FP.F16.F32.PACK_AB R24, RZ, R24 ;  /* 0x00000018ff18723e */ /* 0x000fe200000000ff */
[-C--:B------:R-:W-:Y:S01]  /*3a50*/  FMUL R28, R28, R56.reuse ;  /* 0x000000381c1c7220 */ /* 0x080fe20000400000 */
[----:B------:R-:W-:Y:S01]  /*3a60*/  LEA.HI.X R5, R68, UR5, R7, 0x1, P4 ;  /* 0x0000000544057c11 */ /* 0x000fe2000a0f0c07 */
[-C--:B------:R-:W-:Y:S01]  /*3a70*/  FMUL R29, R29, R56.reuse ;  /* 0x000000381d1d7220 */ /* 0x080fe20000400000 */
[----:B------:R-:W-:Y:S01]  /*3a80*/  F2FP.F16.F32.PACK_AB R25, RZ, R25 ;  /* 0x00000019ff19723e */ /* 0x000fe200000000ff */
[-C--:B------:R-:W-:Y:S01]  /*3a90*/  FMUL R30, R30, R56.reuse ;  /* 0x000000381e1e7220 */ /* 0x080fe20000400000 */
[----:B------:R-:W-:Y:S01]  /*3aa0*/  SHF.L.U64.HI R75, R74, 0x4, R75 ;  /* 0x000000044a4b7819 */ /* 0x000fe2000001024b */
[----:B------:R-:W-:Y:S01]  /*3ab0*/  @P1 STG.E.U16 desc[UR36][R4.64], R24 ;  /* 0x0000001804001986 */ /* 0x000fe2000c101524 */
[----:B------:R-:W-:Y:S01]  /*3ac0*/  ISETP.GT.AND P1, PT, R3, 0x8, PT ;  /* 0x000000080300780c */ /* 0x000fe20003f24270 */
[----:B------:R-:W-:Y:S01]  /*3ad0*/  FMUL R31, R31, R56 ;  /* 0x000000381f1f7220 */ /* 0x000fe20000400000 */
[----:B------:R-:W-:Y:S01]  /*3ae0*/  ISETP.GT.AND P4, PT, R0, 0x8, P0 ;  /* 0x000000080000780c */ /* 0x000fe20000784270 */
[----:B------:R-:W-:Y:S01]  /*3af0*/  @P3 STG.E.U16 desc[UR36][R4.64+0x2], R25 ;  /* 0x0000021904003986 */ /* 0x000fe2000c101524 */
[----:B------:R-:W-:Y:S01]  /*3b00*/  LEA R6, P3, R74, R4, 0x4 ;  /* 0x000000044a067211 */ /* 0x000fe200078620ff */
[-C--:B------:R-:W-:Y:S01]  /*3b10*/  FMUL R32, R32, R56.reuse ;  /* 0x0000003820207220 */ /* 0x080fe20000400000 */
[C---:B------:R-:W-:Y:S01]  /*3b20*/  ISETP.GT.AND P2, PT, R0.reuse, 0x8, P2 ;  /* 0x000000080000780c */ /* 0x040fe20001744270 */
[-C--:B------:R-:W-:Y:S01]  /*3b30*/  FMUL R33, R33, R56.reuse ;  /* 0x0000003821217220 */ /* 0x080fe20000400000 */
[----:B------:R-:W-:Y:S01]  /*3b40*/  ISETP.GT.AND P0, PT, R3, 0x9, PT ;  /* 0x000000090300780c */ /* 0x000fe20003f04270 */
[----:B------:R-:W-:Y:S01]  /*3b50*/  IMAD.X R7, R75, 0x1, R5, P3 ;  /* 0x000000014b077824 */ /* 0x000fe200018e0605 */
[----:B------:R-:W-:Y:S01]  /*3b60*/  ISETP.GT.AND P5, PT, R0, RZ, P1 ;  /* 0x000000ff0000720c */ /* 0x000fe20000fa4270 */
[-C--:B------:R-:W-:Y:S01]  /*3b70*/  FMUL R34, R34, R56.reuse ;  /* 0x0000003822227220 */ /* 0x080fe20000400000 */
[----:B------:R-:W-:Y:S01]  /*3b80*/  ISETP.GT.AND P3, PT, R0, RZ, P0 ;  /* 0x000000ff0000720c */ /* 0x000fe20000764270 */
[----:B------:R-:W-:Y:S01]  /*3b90*/  FMUL R35, R35, R56 ;  /* 0x0000003823237220 */ /* 0x000fe20000400000 */
[----:B------:R-:W-:Y:S01]  /*3ba0*/  F2FP.F16.F32.PACK_AB R26, RZ, R26 ;  /* 0x0000001aff1a723e */ /* 0x000fe200000000ff */
[-C--:B------:R-:W-:Y:S01]  /*3bb0*/  FMUL R36, R36, R56.reuse ;  /* 0x0000003824247220 */ /* 0x080fe20000400000 */
[----:B------:R-:W-:Y:S01]  /*3bc0*/  F2FP.F16.F32.PACK_AB R27, RZ, R27 ;  /* 0x0000001bff1b723e */ /* 0x000fe200000000ff */
[----:B------:R-:W-:Y:S01]  /*3bd0*/  FMUL R37, R37, R56 ;  /* 0x0000003825257220 */ /* 0x000fe20000400000 */
[----:B------:R-:W-:Y:S01]  /*3be0*/  F2FP.F16.F32.PACK_AB R28, RZ, R28 ;  /* 0x0000001cff1c723e */ /* 0x000fe200000000ff */
[----:B------:R-:W-:Y:S01]  /*3bf0*/  @P2 STG.E.U16 desc[UR36][R6.64], R26 ;  /* 0x0000001a06002986 */ /* 0x000fe2000c101524 */
[----:B------:R-:W-:Y:S01]  /*3c00*/  F2FP.F16.F32.PACK_AB R29, RZ, R29 ;  /* 0x0000001dff1d723e */ /* 0x000fe200000000ff */
[-C--:B------:R-:W-:Y:S01]  /*3c10*/  FMUL R38, R38, R56.reuse ;  /* 0x0000003826267220 */ /* 0x080fe20000400000 */
[C---:B------:R-:W-:Y:S01]  /*3c20*/  ISETP.GT.AND P2, PT, R0.reuse, 0x8, P1 ;  /* 0x000000080000780c */ /* 0x040fe20000f44270 */
[----:B------:R-:W-:Y:S01]  /*3c30*/  @P4 STG.E.U16 desc[UR36][R6.64+0x2], R27 ;  /* 0x0000021b06004986 */ /* 0x000fe2000c101524 */
[----:B------:R-:W-:Y:S01]  /*3c40*/  ISETP.GT.AND P1, PT, R3, 0x10, PT ;  /* 0x000000100300780c */ /* 0x000fe20003f24270 */
[----:B------:R-:W-:Y:S01]  /*3c50*/  FMUL R39, R39, R56 ;  /* 0x0000003827277220 */ /* 0x000fe20000400000 */
[----:B------:R-:W-:Y:S01]  /*3c60*/  F2FP.F16.F32.PACK_AB R30, RZ, R30 ;  /* 0x0000001eff1e723e */ /* 0x000fe200000000ff */
[----:B------:R-:W-:Y:S01]  /*3c70*/  @P5 STG.E.U16 desc[UR36][R4.64+0x10], R28 ;  /* 0x0000101c04005986 */ /* 0x000fe2000c101524 */
[----:B------:R-:W-:Y:S01]  /*3c80*/  ISETP.GT.AND P4, PT, R0, RZ, P1 ;  /* 0x000000ff0000720c */ /* 0x000fe20000f84270 */
[-C--:B------:R-:W-:Y:S01]  /*3c90*/  FMUL R40, R40, R56.reuse ;  /* 0x0000003828287220 */ /* 0x080fe20000400000 */
[----:B------:R-:W-:Y:S01]  /*3ca0*/  F2FP.F16.F32.PACK_AB R31, RZ, R31 ;  /* 0x0000001fff1f723e */ /* 0x000fe200000000ff */
[----:B------:R-:W-:Y:S01]  /*3cb0*/  @P3 STG.E.U16 desc[UR36][R4.64+0x12], R29 ;  /* 0x0000121d04003986 */ /* 0x000fe2000c101524 */
[----:B------:R-:W-:Y:S01]  /*3cc0*/  ISETP.GT.AND P3, PT, R0, 0x8, P0 ;  /* 0x000000080000780c */ /* 0x000fe20000764270 */
[----:B------:R-:W-:Y:S01]  /*3cd0*/  FMUL R41, R41, R56 ;  /* 0x0000003829297220 */ /* 0x000fe20000400000 */
[----:B------:R-:W-:Y:S01]  /*3ce0*/  ISETP.GT.AND P0, PT, R3, 0x11, PT ;  /* 0x000000110300780c */ /* 0x000fe20003f04270 */
[----:B------:R-:W-:Y:S01]  /*3cf0*/  @P2 STG.E.U16 desc[UR36][R6.64+0x10], R30 ;  /* 0x0000101e06002986 */ /* 0x000fe2000c101524 */
[----:B------:R-:W-:Y:S01]  /*3d00*/  F2FP.F16.F32.PACK_AB R32, RZ, R32 ;  /* 0x00000020ff20723e */ /* 0x000fe200000000ff */
[-C--:B------:R-:W-:Y:S01]  /*3d10*/  FMUL R42, R42, R56.reuse ;  /* 0x000000382a2a7220 */ /* 0x080fe20000400000 */
[C---:B------:R-:W-:Y:S01]  /*3d20*/  ISETP.GT.AND P5, PT, R0.reuse, RZ, P0 ;  /* 0x000000ff0000720c */ /* 0x040fe200007a4270 */
[-C--:B------:R-:W-:Y:S01]  /*3d30*/  FMUL R43, R43, R56.reuse ;  /* 0x000000382b2b7220 */ /* 0x080fe20000400000 */
[----:B------:R-:W-:Y:S01]  /*3d40*/  ISETP.GT.AND P2, PT, R0, 0x8, P1 ;  /* 0x000000080000780c */ /* 0x000fe20000f44270 */
[-C--:B------:R-:W-:Y:S01]  /*3d50*/  FMUL R44, R44, R56.reuse ;  /* 0x000000382c2c7220 */ /* 0x080fe20000400000 */
[----:B------:R-:W-:Y:S01]  /*3d60*/  ISETP.GT.AND P1, PT, R3, 0x18, PT ;  /* 0x000000180300780c */ /* 0x000fe20003f24270 */
[-C--:B------:R-:W-:Y:S01]  /*3d70*/  FMUL R45, R45, R56.reuse ;  /* 0x000000382d2d7220 */ /* 0x080fe20000400000 */
[----:B------:R-:W-:Y:S01]  /*3d80*/  F2FP.F16.F32.PACK_AB R33, RZ, R33 ;  /* 0x00000021ff21723e */ /* 0x000fe200000000ff */
[----:B------:R-:W-:Y:S01]  /*3d90*/  @P3 STG.E.U16 desc[UR36][R6.64+0x12], R31 ;  /* 0x0000121f06003986 */ /* 0x000fe2000c101524 */
[----:B------:R-:W-:Y:S01]  /*3da0*/  ISETP.GT.AND P3, PT, R0, 0x8, P0 ;  /* 0x000000080000780c */ /* 0x000fe20000764270 */
[-C--:B------:R-:W-:Y:S01]  /*3db0*/  FMUL R46, R46, R56.reuse ;  /* 0x000000382e2e7220 */ /* 0x080fe20000400000 */
[----:B------:R-:W-:Y:S01]  /*3dc0*/  ISETP.GT.AND P0, PT, R3, 0x19, PT ;  /* 0x000000190300780c */ /* 0x000fe20003f04270 */
[----:B------:R-:W-:Y:S01]  /*3dd0*/  @P4 STG.E.U16 desc[UR36][R4.64+0x20], R32 ;  /* 0x0000202004004986 */ /* 0x000fe2000c101524 */
[C---:B------:R-:W-:Y:S01]  /*3de0*/  ISETP.GT.AND P4, PT, R0.reuse, RZ, P1 ;  /* 0x000000ff0000720c */ /* 0x040fe20000f84270 */
[----:B------:R-:W-:Y:S01]  /*3df0*/  FMUL R47, R47, R56 ;  /* 0x000000382f2f7220 */ /* 0x000fe20000400000 */
[----:B------:R-:W-:Y:S01]  /*3e00*/  F2FP.F16.F32.PACK_AB R34, RZ, R34 ;  /* 0x00000022ff22723e */ /* 0x000fe200000000ff */
[----:B------:R-:W-:Y:S01]  /*3e10*/  @P5 STG.E.U16 desc[UR36][R4.64+0x22], R33 ;  /* 0x0000222104005986 */ /* 0x000fe2000c101524 */
[----:B------:R-:W-:Y:S01]  /*3e20*/  ISETP.GT.AND P5, PT, R0, RZ, P0 ;  /* 0x000000ff0000720c */ /* 0x000fe200007a4270 */
[----:B------:R-:W-:Y:S01]  /*3e30*/  FMUL R48, R48, R56 ;  /* 0x0000003830307220 */ /* 0x000fe20000400000 */
[----:B------:R-:W-:Y:S01]  /*3e40*/  F2FP.F16.F32.PACK_AB R35, RZ, R35 ;  /* 0x00000023ff23723e */ /* 0x000fe200000000ff */
[----:B------:R-:W-:Y:S01]  /*3e50*/  @P2 STG.E.U16 desc[UR36][R6.64+0x20], R34 ;  /* 0x0000202206002986 */ /* 0x000fe2000c101524 */
[----:B------:R-:W-:Y:S01]  /*3e60*/  F2FP.F16.F32.PACK_AB R36, RZ, R36 ;  /* 0x00000024ff24723e */ /* 0x000fe200000000ff */
[-C--:B------:R-:W-:Y:S01]  /*3e70*/  FMUL R49, R49, R56.reuse ;  /* 0x0000003831317220 */ /* 0x080fe20000400000 */
[----:B------:R-:W-:Y:S01]  /*3e80*/  ISETP.GT.AND P2, PT, R0, 0x8, P1 ;  /* 0x000000080000780c */ /* 0x000fe20000f44270 */
[----:B------:R-:W-:Y:S01]  /*3e90*/  @P3 STG.E.U16 desc[UR36][R6.64+0x22], R35 ;  /* 0x0000222306003986 */ /* 0x000fe2000c101524 */
[----:B------:R-:W-:Y:S01]  /*3ea0*/  ISETP.GT.AND P1, PT, R3, 0x20, PT ;  /* 0x000000200300780c */ /* 0x000fe20003f24270 */
[-C--:B------:R-:W-:Y:S01]  /*3eb0*/  FMUL R50, R50, R56.reuse ;  /* 0x0000003832327220 */ /* 0x080fe20000400000 */
[----:B------:R-:W-:Y:S01]  /*3ec0*/  F2FP.F16.F32.PACK_AB R37, RZ, R37 ;  /* 0x00000025ff25723e */ /* 0x000fe200000000ff */
[----:B------:R-:W-:Y:S01]  /*3ed0*/  @P4 STG.E.U16 desc[UR36][R4.64+0x30], R36 ;  /* 0x0000302404004986 */ /* 0x000fe2000c101524 */
[C---:B------:R-:W-:Y:S01]  /*3ee0*/  ISETP.GT.AND P3, PT, R0.reuse, 0x8, P0 ;  /* 0x000000080000780c */ /* 0x040fe20000764270 */
[-C--:B------:R-:W-:Y:S01]  /*3ef0*/  FMUL R51, R51, R56.reuse ;  /* 0x0000003833337220 */ /* 0x080fe20000400000 */
[----:B------:R-:W-:Y:S01]  /*3f00*/  ISETP.GT.AND P0, PT, R3, 0x21, PT ;  /* 0x000000210300780c */ /* 0x000fe20003f04270 */
[----:B------:R-:W-:Y:S01]  /*3f10*/  @P5 STG.E.U16 desc[UR36][R4.64+0x32], R37 ;  /* 0x0000322504005986 */ /* 0x000fe2000c101524 */
        /* <DEDUP_REMOVED lines=10> */
[----:B------:R-:W-:-:S02]  /*3fc0*/  F2FP.F16.F32.PACK_AB R41, RZ, R41 ;  /* 0x00000029ff29723e */ /* 0x000fc400000000ff */
[C---:B------:R-:W-:Y:S01]  /*3fd0*/  ISETP.GT.AND P1, PT, R0.reuse, 0x8, P1 ;  /* 0x000000080000780c */ /* 0x040fe20000f24270 */
[----:B------:R-:W-:Y:S01]  /*3fe0*/  @P3 STG.E.U16 desc[UR36][R6.64+0x32], R39 ;  /* 0x0000322706003986 */ /* 0x000fe2000c101524 */
[C---:B------:R-:W-:Y:S02]  /*3ff0*/  ISETP.GT.AND P2, PT, R0.reuse, 0x8, P0 ;  /* 0x000000080000780c */ /* 0x040fe40000744270 */
[C---:B------:R-:W-:Y:S01]  /*4000*/  ISETP.GT.AND P0, PT, R3.reuse, 0x29, PT ;  /* 0x000000290300780c */ /* 0x040fe20003f04270 */
[----:B------:R-:W-:Y:S01]  /*4010*/  @P4 STG.E.U16 desc[UR36][R4.64+0x40], R40 ;  /* 0x0000402804004986 */ /* 0x000fe2000c101524 */
[----:B------:R-:W-:Y:S02]  /*4020*/  ISETP.GT.AND P4, PT, R3, 0x28, PT ;  /* 0x000000280300780c */ /* 0x000fe40003f84270 */
[----:B------:R-:W-:Y:S01]  /*4030*/  F2FP.F16.F32.PACK_AB R42, RZ, R42 ;  /* 0x0000002aff2a723e */ /* 0x000fe200000000ff */
[----:B------:R-:W-:Y:S01]  /*4040*/  @P5 STG.E.U16 desc[UR36][R4.64+0x42], R41 ;  /* 0x0000422904005986 */ /* 0x000fe2000c101524 */
[----:B------:R-:W-:-:S02]  /*4050*/  ISETP.GT.AND P5, PT, R0, RZ, P4 ;  /* 0x000000ff0000720c */ /* 0x000fc400027a4270 */
[C---:B------:R-:W-:Y:S01]  /*4060*/  ISETP.GT.AND P3, PT, R0.reuse, RZ, P0 ;  /* 0x000000ff0000720c */ /* 0x040fe20000764270 */
[----:B------:R-:W-:Y:S01]  /*4070*/  @P1 STG.E.U16 desc[UR36][R6.64+0x40], R42 ;  /* 0x0000402a06001986 */ /* 0x000fe2000c101524 */
[----:B------:R-:W-:Y:S02]  /*4080*/  F2FP.F16.F32.PACK_AB R43, RZ, R43 ;  /* 0x0000002bff2b723e */ /* 0x000fe400000000ff */
[----:B------:R-:W-:Y:S02]  /*4090*/  F2FP.F16.F32.PACK_AB R44, RZ, R44 ;  /* 0x0000002cff2c723e */ /* 0x000fe400000000ff */
[C---:B------:R-:W-:Y:S01]  /*40a0*/  ISETP.GT.AND P4, PT, R0.reuse, 0x8, P4 ;  /* 0x000000080000780c */ /* 0x040fe20002784270 */
[----:B------:R-:W-:Y:S01]  /*40b0*/  @P2 STG.E.U16 desc[UR36][R6.64+0x42], R43 ;  /* 0x0000422b06002986 */ /* 0x000fe2000c101524 */
[----:B------:R-:W-:Y:S02]  /*40c0*/  F2FP.F16.F32.PACK_AB R45, RZ, R45 ;  /* 0x0000002dff2d723e */ /* 0x000fe400000000ff */
[----:B------:R-:W-:Y:S01]  /*40d0*/  ISETP.GT.AND P2, PT, R3, 0x31, PT ;  /* 0x000000310300780c */ /* 0x000fe20003f44270 */
[----:B------:R-:W-:Y:S01]  /*40e0*/  @P5 STG.E.U16 desc[UR36][R4.64+0x50], R44 ;  /* 0x0000502c04005986 */ /* 0x000fe2000c101524 */
[----:B------:R-:W-:-:S02]  /*40f0*/  ISETP.GT.AND P5, PT, R0, 0x8, P0 ;  /* 0x000000080000780c */ /* 0x000fc400007a4270 */
[C---:B------:R-:W-:Y:S01]  /*4100*/  ISETP.GT.AND P1, PT, R3.reuse, 0x38, PT ;  /* 0x000000380300780c */ /* 0x040fe20003f24270 */
[----:B------:R-:W-:Y:S01]  /*4110*/  @P3 STG.E.U16 desc[UR36][R4.64+0x52], R45 ;  /* 0x0000522d04003986 */ /* 0x000fe2000c101524 */
[C---:B------:R-:W-:Y:S02]  /*4120*/  ISETP.GT.AND P3, PT, R3.reuse, 0x30, PT ;  /* 0x000000300300780c */ /* 0x040fe40003f64270 */
[----:B------:R-:W-:Y:S01]  /*4130*/  ISETP.GT.AND P0, PT, R3, 0x39, PT ;  /* 0x000000390300780c */ /* 0x000fe20003f04270 */
[----:B------:R-:W-:Y:S01]  /*4140*/  @P4 IMAD.MOV.U32 R2, RZ, RZ, R6 ;  /* 0x000000ffff024224 */ /* 0x000fe200078e0006 */
[----:B------:R-:W-:Y:S01]  /*4150*/  F2FP.F16.F32.PACK_AB R46, RZ, R46 ;  /* 0x0000002eff2e723e */ /* 0x000fe200000000ff */
[----:B------:R-:W-:Y:S01]  /*4160*/  @P4 IMAD.MOV.U32 R3, RZ, RZ, R7 ;  /* 0x000000ffff034224 */ /* 0x000fe200078e0007 */
[----:B------:R-:W-:Y:S02]  /*4170*/  F2FP.F16.F32.PACK_AB R47, RZ, R47 ;  /* 0x0000002fff2f723e */ /* 0x000fe400000000ff */
[----:B------:R-:W-:-:S02]  /*4180*/  F2FP.F16.F32.PACK_AB R48, RZ, R48 ;  /* 0x00000030ff30723e */ /* 0x000fc400000000ff */
[----:B------:R1:W-:Y:S01]  /*4190*/  @P4 STG.E.U16 desc[UR36][R2.64+0x50], R46 ;  /* 0x0000502e02004986 */ /* 0x0003e2000c101524 */
[C---:B------:R-:W-:Y:S02]  /*41a0*/  ISETP.GT.AND P4, PT, R0.reuse, RZ, P2 ;  /* 0x000000ff0000720c */ /* 0x040fe40001784270 */
[----:B------:R-:W-:Y:S02]  /*41b0*/  F2FP.F16.F32.PACK_AB R49, RZ, R49 ;  /* 0x00000031ff31723e */ /* 0x000fe400000000ff */
[----:B------:R-:W-:Y:S02]  /*41c0*/  ISETP.GT.AND P2, PT, R0, 0x8, P2 ;  /* 0x000000080000780c */ /* 0x000fe40001744270 */
[----:B------:R-:W-:Y:S02]  /*41d0*/  F2FP.F16.F32.PACK_AB R50, RZ, R50 ;  /* 0x00000032ff32723e */ /* 0x000fe400000000ff */
[----:B------:R-:W-:Y:S02]  /*41e0*/  F2FP.F16.F32.PACK_AB R51, RZ, R51 ;  /* 0x00000033ff33723e */ /* 0x000fe400000000ff */
[----:B------:R-:W-:Y:S01]  /*41f0*/  F2FP.F16.F32.PACK_AB R52, RZ, R52 ;  /* 0x00000034ff34723e */ /* 0x000fe200000000ff */
[----:B-1----:R-:W-:Y:S01]  /*4200*/  @P5 IMAD.MOV.U32 R2, RZ, RZ, R6 ;  /* 0x000000ffff025224 */ /* 0x002fe200078e0006 */
[----:B------:R-:W-:Y:S01]  /*4210*/  F2FP.F16.F32.PACK_AB R53, RZ, R53 ;  /* 0x00000035ff35723e */ /* 0x000fe200000000ff */
[----:B------:R-:W-:Y:S01]  /*4220*/  @P5 IMAD.MOV.U32 R3, RZ, RZ, R7 ;  /* 0x000000ffff035224 */ /* 0x000fe200078e0007 */
[----:B------:R-:W-:-:S02]  /*4230*/  F2FP.F16.F32.PACK_AB R54, RZ, R54 ;  /* 0x00000036ff36723e */ /* 0x000fc400000000ff */
[----:B------:R-:W-:Y:S02]  /*4240*/  F2FP.F16.F32.PACK_AB R55, RZ, R55 ;  /* 0x00000037ff37723e */ /* 0x000fe400000000ff */
[----:B------:R1:W-:Y:S01]  /*4250*/  @P5 STG.E.U16 desc[UR36][R2.64+0x52], R47 ;  /* 0x0000522f02005986 */ /* 0x0003e2000c101524 */
[C---:B------:R-:W-:Y:S02]  /*4260*/  ISETP.GT.AND P5, PT, R0.reuse, RZ, P3 ;  /* 0x000000ff0000720c */ /* 0x040fe40001fa4270 */
[----:B------:R-:W-:-:S11]  /*4270*/  ISETP.GT.AND P3, PT, R0, 0x8, P3 ;  /* 0x000000080000780c */ /* 0x000fd60001f64270 */
[----:B-1----:R-:W-:Y:S02]  /*4280*/  @P5 IMAD.MOV.U32 R2, RZ, RZ, R4 ;  /* 0x000000ffff025224 */ /* 0x002fe400078e0004 */
[----:B------:R-:W-:-:S05]  /*4290*/  @P5 IMAD.MOV.U32 R3, RZ, RZ, R5 ;  /* 0x000000ffff035224 */ /* 0x000fca00078e0005 */
[----:B------:R1:W-:Y:S01]  /*42a0*/  @P5 STG.E.U16 desc[UR36][R2.64+0x60], R48 ;  /* 0x0000603002005986 */ /* 0x0003e2000c101524 */
[C---:B------:R-:W-:Y:S02]  /*42b0*/  ISETP.GT.AND P5, PT, R0.reuse, RZ, P0 ;  /* 0x000000ff0000720c */ /* 0x040fe400007a4270 */
[----:B------:R-:W-:Y:S01]  /*42c0*/  ISETP.GT.AND P0, PT, R0, 0x8, P0 ;  /* 0x000000080000780c */ /* 0x000fe20000704270 */
[----:B-1----:R-:W-:Y:S02]  /*42d0*/  @P4 IMAD.MOV.U32 R2, RZ, RZ, R4 ;  /* 0x000000ffff024224 */ /* 0x002fe400078e0004 */
[----:B------:R-:W-:-:S05]  /*42e0*/  @P4 IMAD.MOV.U32 R3, RZ, RZ, R5 ;  /* 0x000000ffff034224 */ /* 0x000fca00078e0005 */
[----:B------:R1:W-:Y:S01]  /*42f0*/  @P4 STG.E.U16 desc[UR36][R2.64+0x62], R49 ;  /* 0x0000623102004986 */ /* 0x0003e2000c101524 */
[C---:B------:R-:W-:Y:S02]  /*4300*/  ISETP.GT.AND P4, PT, R0.reuse, RZ, P1 ;  /* 0x000000ff0000720c */ /* 0x040fe40000f84270 */
[----:B------:R-:W-:Y:S01]  /*4310*/  ISETP.GT.AND P1, PT, R0, 0x8, P1 ;  /* 0x000000080000780c */ /* 0x000fe20000f24270 */
[----:B-1----:R-:W-:Y:S02]  /*4320*/  @P3 IMAD.MOV.U32 R2, RZ, RZ, R6 ;  /* 0x000000ffff023224 */ /* 0x002fe400078e0006 */
[----:B------:R-:W-:-:S05]  /*4330*/  @P3 IMAD.MOV.U32 R3, RZ, RZ, R7 ;  /* 0x000000ffff033224 */ /* 0x000fca00078e0007 */
[----:B------:R1:W-:Y:S02]  /*4340*/  @P3 STG.E.U16 desc[UR36][R2.64+0x60], R50 ;  /* 0x0000603202003986 */ /* 0x0003e4000c101524 */
[----:B-1----:R-:W-:Y:S02]  /*4350*/  @P2 IMAD.MOV.U32 R2, RZ, RZ, R6 ;  /* 0x000000ffff022224 */ /* 0x002fe400078e0006 */
[----:B------:R-:W-:-:S05]  /*4360*/  @P2 IMAD.MOV.U32 R3, RZ, RZ, R7 ;  /* 0x000000ffff032224 */ /* 0x000fca00078e0007 */
[----:B------:R1:W-:Y:S02]  /*4370*/  @P2 STG.E.U16 desc[UR36][R2.64+0x62], R51 ;  /* 0x0000623302002986 */ /* 0x0003e4000c101524 */
[----:B-1----:R-:W-:Y:S02]  /*4380*/  @P4 IMAD.MOV.U32 R2, RZ, RZ, R4 ;  /* 0x000000ffff024224 */ /* 0x002fe400078e0004 */
[----:B------:R-:W-:-:S05]  /*4390*/  @P4 IMAD.MOV.U32 R3, RZ, RZ, R5 ;  /* 0x000000ffff034224 */ /* 0x000fca00078e0005 */
[----:B------:R1:W-:Y:S04]  /*43a0*/  @P4 STG.E.U16 desc[UR36][R2.64+0x70], R52 ;  /* 0x0000703402004986 */ /* 0x0003e8000c101524 */
[----:B------:R2:W-:Y:S01]  /*43b0*/  @P5 STG.E.U16 desc[UR36][R4.64+0x72], R53 ;  /* 0x0000723504005986 */ /* 0x0005e2000c101524 */
[----:B-1----:R-:W-:Y:S02]  /*43c0*/  @P1 IMAD.MOV.U32 R2, RZ, RZ, R6 ;  /* 0x000000ffff021224 */ /* 0x002fe400078e0006 */
[----:B------:R-:W-:-:S05]  /*43d0*/  @P1 IMAD.MOV.U32 R3, RZ, RZ, R7 ;  /* 0x000000ffff031224 */ /* 0x000fca00078e0007 */
[----:B------:R2:W-:Y:S04]  /*43e0*/  @P1 STG.E.U16 desc[UR36][R2.64+0x70], R54 ;  /* 0x0000703602001986 */ /* 0x0005e8000c101524 */
[----:B------:R2:W-:Y:S02]  /*43f0*/  @P0 STG.E.U16 desc[UR36][R6.64+0x72], R55 ;  /* 0x0000723706000986 */ /* 0x0005e4000c101524 */
.L_x_95:
[----:B------:R-:W-:Y:S05]  /*4400*/  BSYNC B0 ;  /* 0x0000000000007941 */ /* 0x000fea0003800000 */
.L_x_33:
[----:B0-2---:R-:W2:Y:S01]  /*4410*/  LDL.64 R2, [R1] ;  /* 0x0000000001027983 */ /* 0x005ea20000100a00 */
[----:B------:R-:W-:Y:S01]  /*4420*/  ULDC.64 UR4, c[0x0][0x650] ;  /* 0x0001940000047ab9 */ /* 0x000fe20000000a00 */
[----:B------:R0:W-:Y:S01]  /*4430*/  SYNCS.ARRIVE.TRANS64.A1T0 RZ, [R64+UR47], RZ ;  /* 0x000000ff40ff79a7 */ /* 0x0001e2000810002f */
[----:B------:R-:W-:Y:S01]  /*4440*/  PRMT R0, RZ, 0x7610, R0 ;  /* 0x00007610ff007816 */ /* 0x000fe20000000000 */
[----:B-----5:R-:W-:Y:S02]  /*4450*/  IMAD.MOV.U32 R19, RZ, RZ, -0x1 ;  /* 0xffffffffff137424 */ /* 0x020fe400078e00ff */
[----:B------:R-:W-:Y:S01]  /*4460*/  IMAD.MOV.U32 R22, RZ, RZ, -0x1 ;  /* 0xffffffffff167424 */ /* 0x000fe200078e00ff */
[----:B--2---:R-:W-:-:S04]  /*4470*/  LEA R18, P0, R2, R18, 0x1 ;  /* 0x0000001202127211 */ /* 0x004fc800078008ff */
[----:B------:R-:W-:Y:S01]  /*4480*/  LEA.HI.X R17, R2, R17, R23, 0x1, P0 ;  /* 0x0000001102117211 */ /* 0x000fe200000f0c17 */
[----:B------:R-:W-:Y:S01]  /*4490*/  IMAD.MOV.U32 R2, RZ, RZ, -0x1 ;  /* 0xffffffffff027424 */ /* 0x000fe200078e00ff */
[----:B------:R-:W-:-:S04]  /*44a0*/  ISETP.GE.U32.AND P0, PT, R18, UR4, PT ;  /* 0x0000000412007c0c */ /* 0x000fc8000bf06070 */
[----:B------:R-:W-:-:S13]  /*44b0*/  ISETP.GE.U32.AND.EX P0, PT, R17, UR5, PT, P0 ;  /* 0x0000000511007c0c */ /* 0x000fda000bf06100 */
[----:B0-----:R-:W-:Y:S05]  /*44c0*/  @P0 BRA `(.L_x_96) ;  /* 0x0000000400700947 */ /* 0x001fea0003800000 */
[----:B-1----:R-:W0:Y:S01]  /*44d0*/  S2R R10, SR_CTAID.X ;  /* 0x00000000000a7919 */ /* 0x002e220000002500 */
[----:B---34-:R-:W1:Y:S01]  /*44e0*/  LDC.64 R8, c[0x0][0x628] ;  /* 0x00018a00ff087b82 */ /* 0x018e620000000a00 */
[----:B------:R-:W-:Y:S01]  /*44f0*/  ULDC UR4, c[0x0][0x150] ;  /* 0x0000540000047ab9 */ /* 0x000fe20000000800 */
[----:B------:R-:W-:Y:S01]  /*4500*/  IMAD.MOV.U32 R6, RZ, RZ, R18 ;  /* 0x000000ffff067224 */ /* 0x000fe200078e0012 */
[----:B------:R-:W2:Y:S01]  /*4510*/  S2R R20, SR_CTAID.Y ;  /* 0x0000000000147919 */ /* 0x000ea20000002600 */
[----:B------:R-:W-:-:S04]  /*4520*/  IMAD.MOV.U32 R7, RZ, RZ, R17 ;  /* 0x000000ffff077224 */ /* 0x000fc800078e0011 */
[----:B------:R-:W3:Y:S08]  /*4530*/  LDC R15, c[0x0][0x144] ;  /* 0x00005100ff0f7b82 */ /* 0x000ef00000000800 */
[----:B------:R-:W4:Y:S08]  /*4540*/  LDC R0, c[0x0][0x630] ;  /* 0x00018c00ff007b82 */ /* 0x000f300000000800 */
[----:B------:R-:W2:Y:S01]  /*4550*/  LDC.64 R12, c[0x0][0x620] ;  /* 0x00018800ff0c7b82 */ /* 0x000ea20000000a00 */
[----:B-1----:R-:W-:-:S04]  /*4560*/  ISETP.NE.U32.AND P0, PT, R8, RZ, PT ;  /* 0x000000ff0800720c */ /* 0x002fc80003f05070 */
[----:B------:R-:W-:Y:S02]  /*4570*/  ISETP.NE.AND.EX P0, PT, R9, RZ, PT, P0 ;  /* 0x000000ff0900720c */ /* 0x000fe40003f05300 */
[----:B0-----:R-:W-:-:S05]  /*4580*/  I2FP.F32.U32 R2, R10 ;  /* 0x0000000a00027245 */ /* 0x001fca0000201000 */
[----:B------:R-:W-:-:S04]  /*4590*/  FMUL R2, R2, UR4 ;  /* 0x0000000402027c20 */ /* 0x000fc80008400000 */
[----:B------:R0:W1:Y:S02]  /*45a0*/  F2I.U32.TRUNC.NTZ R14, R2 ;  /* 0x00000002000e7305 */ /* 0x000064000020f000 */
[----:B---34-:R-:W-:Y:S05]  /*45b0*/  @!P0 BRA `(.L_x_97) ;  /* 0x0000000000288947 */ /* 0x018fea0003800000 */
[----:B------:R-:W3:Y:S02]  /*45c0*/  LDC R3, c[0x0][0x634] ;  /* 0x00018d00ff037b82 */ /* 0x000ee40000000800 */
[----:B---3--:R-:W-:-:S05]  /*45d0*/  IADD3 R7, P0, R18, R3, RZ ;  /* 0x0000000312077210 */ /* 0x008fca0007f1e0ff */
[----:B------:R-:W-:-:S04]  /*45e0*/  IMAD.X R11, RZ, RZ, R17, P0 ;  /* 0x000000ffff0b7224 */ /* 0x000fc800000e0611 */
[----:B0-----:R-:W-:-:S04]  /*45f0*/  IMAD.WIDE.U32 R2, R11, R8, RZ ;  /* 0x000000080b027225 */ /* 0x001fc800078e00ff */
[----:B------:R-:W-:-:S04]  /*4600*/  IMAD.WIDE.U32 R4, P0, R7, R9, R2 ;  /* 0x0000000907047225 */ /* 0x000fc80007800002 */
[----:B------:R-:W-:-:S04]  /*4610*/  IMAD.WIDE.U32 R2, R7, R8, RZ ;  /* 0x0000000807027225 */ /* 0x000fc800078e00ff */
[----:B------:R-:W-:Y:S01]  /*4620*/  IMAD.X R7, RZ, RZ, RZ, P0 ;  /* 0x000000ffff077224 */ /* 0x000fe200000e06ff */
[----:B------:R-:W-:Y:S01]  /*4630*/  IADD3 RZ, P0, R3, R4, RZ ;  /* 0x0000000403ff7210 */ /* 0x000fe20007f1e0ff */
[----:B------:R-:W-:-:S04]  /*4640*/  IMAD.MOV.U32 R6, RZ, RZ, R5 ;  /* 0x000000ffff067224 */ /* 0x000fc800078e0005 */
[----:B------:R-:W-:-:S08]  /*4650*/  IMAD.WIDE.U32.X R6, R11, R9, R6, P0 ;  /* 0x000000090b067225 */ /* 0x000fd000000e0406 */
.L_x_97:
[----:B------:R-:W3:Y:S01]  /*4660*/  LDC.64 R26, c[0x0][0x640] ;  /* 0x00019000ff1a7b82 */ /* 0x000ee20000000a00 */
[-C--:B------:R-:W-:Y:S01]  /*4670*/  SHF.R.U64 R11, R6, R0.reuse, R7 ;  /* 0x00000000060b7219 */ /* 0x080fe20000001207 */
[----:B------:R-:W-:Y:S01]  /*4680*/  IMAD.MOV.U32 R19, RZ, RZ, R17 ;  /* 0x000000ffff137224 */ /* 0x000fe200078e0011 */
[----:B------:R-:W-:Y:S01]  /*4690*/  SHF.R.U32.HI R0, RZ, R0, R7 ;  /* 0x00000000ff007219 */ /* 0x000fe20000011607 */
[----:B-1----:R-:W-:Y:S01]  /*46a0*/  IMAD.MOV R14, RZ, RZ, -R14 ;  /* 0x000000ffff0e7224 */ /* 0x002fe200078e0a0e */
[----:B------:R-:W-:Y:S01]  /*46b0*/  IADD3 R5, P0, RZ, -R11, RZ ;  /* 0x8000000bff057210 */ /* 0x000fe20007f1e0ff */
[----:B------:R-:W-:Y:S01]  /*46c0*/  ULDC UR4, c[0x0][0x154] ;  /* 0x0000550000047ab9 */ /* 0x000fe20000000800 */
[----:B------:R-:W-:Y:S01]  /*46d0*/  IMAD.MOV.U32 R7, RZ, RZ, 0x1 ;  /* 0x00000001ff077424 */ /* 0x000fe200078e00ff */
[----:B------:R-:W1:Y:S01]  /*46e0*/  LDC R4, c[0x0][0x618] ;  /* 0x00018600ff047b82 */ /* 0x000e620000000800 */
[----:B------:R-:W-:Y:S02]  /*46f0*/  IMAD R22, R15, R14, R10 ;  /* 0x0000000e0f167224 */ /* 0x000fe400078e020a */
[----:B------:R-:W-:-:S04]  /*4700*/  IMAD.X R3, RZ, RZ, ~R0, P0 ;  /* 0x000000ffff037224 */ /* 0x000fc800000e0e00 */
[-C--:B--2---:R-:W-:Y:S01]  /*4710*/  IMAD R0, R3, R12.reuse, RZ ;  /* 0x0000000c03007224 */ /* 0x084fe200078e02ff */
[----:B------:R-:W2:Y:S01]  /*4720*/  LDC R6, c[0x0][0x608] ;  /* 0x00018200ff067b82 */ /* 0x000ea20000000800 */
[----:B0-----:R-:W-:-:S04]  /*4730*/  IMAD.WIDE.U32 R2, R5, R12, R18 ;  /* 0x0000000c05027225 */ /* 0x001fc800078e0012 */
[----:B------:R-:W-:Y:S01]  /*4740*/  IMAD R5, R5, R13, R0 ;  /* 0x0000000d05057224 */ /* 0x000fe200078e0200 */
[----:B------:R-:W-:Y:S02]  /*4750*/  I2FP.F32.U32 R0, R20 ;  /* 0x0000001400007245 */ /* 0x000fe40000201000 */
[----:B------:R-:W0:Y:S01]  /*4760*/  LDC R24, c[0x0][0x658] ;  /* 0x00019600ff187b82 */ /* 0x000e220000000800 */
[----:B------:R-:W-:Y:S01]  /*4770*/  IMAD.IADD R3, R3, 0x1, R5 ;  /* 0x0000000103037824 */ /* 0x000fe200078e0205 */
[----:B---3--:R-:W-:Y:S01]  /*4780*/  ISETP.NE.U32.AND P0, PT, R26, RZ, PT ;  /* 0x000000ff1a00720c */ /* 0x008fe20003f05070 */
[----:B------:R-:W-:Y:S01]  /*4790*/  FMUL R0, R0, UR4 ;  /* 0x0000000400007c20 */ /* 0x000fe20008400000 */
[----:B------:R-:W-:Y:S02]  /*47a0*/  IMAD.MOV.U32 R5, RZ, RZ, -0x1 ;  /* 0xffffffffff057424 */ /* 0x000fe400078e00ff */
[----:B------:R-:W-:Y:S01]  /*47b0*/  ISETP.NE.AND.EX P0, PT, R27, RZ, PT, P0 ;  /* 0x000000ff1b00720c */ /* 0x000fe20003f05300 */
[----:B------:R3:W4:Y:S01]  /*47c0*/  F2I.U32.TRUNC.NTZ R12, R0 ;  /* 0x00000000000c7305 */ /* 0x000722000020f000 */
[----:B------:R-:W3:Y:S01]  /*47d0*/  LDC R15, c[0x0][0x148] ;  /* 0x00005200ff0f7b82 */ /* 0x000ee20000000800 */
[----:B-1----:R-:W-:-:S02]  /*47e0*/  SHF.R.U64 R10, R2, R4, R3 ;  /* 0x00000004020a7219 */ /* 0x002fc40000001203 */
[----:B------:R-:W-:-:S05]  /*47f0*/  SHF.R.U32.HI R3, RZ, R4, R3 ;  /* 0x00000004ff037219 */ /* 0x000fca0000011603 */
[----:B------:R-:W1:Y:S01]  /*4800*/  LDC R14, c[0x0][0x600] ;  /* 0x00018000ff0e7b82 */ /* 0x000e620000000800 */
[-CC-:B--2---:R-:W-:Y:S02]  /*4810*/  SHF.R.U64 R8, R10, R6.reuse, R3.reuse ;  /* 0x000000060a087219 */ /* 0x184fe40000001203 */
[----:B------:R-:W-:-:S05]  /*4820*/  SHF.R.U32.HI R3, RZ, R6, R3 ;  /* 0x00000006ff037219 */ /* 0x000fca0000011603 */
[----:B------:R-:W2:Y:S01]  /*4830*/  LDC R21, c[0x0][0x648] ;  /* 0x00019200ff157b82 */ /* 0x000ea20000000800 */
[-CC-:B0-----:R-:W-:Y:S02]  /*4840*/  SHF.R.U64 R13, R8, R24.reuse, R3.reuse ;  /* 0x00000018080d7219 */ /* 0x181fe40000001203 */
[-C--:B------:R-:W-:Y:S02]  /*4850*/  SHF.L.U32 R5, R5, R24.reuse, RZ ;  /* 0x0000001805057219 */ /* 0x080fe400000006ff */
[-C--:B------:R-:W-:Y:S01]  /*4860*/  SHF.R.U32.HI R3, RZ, R24.reuse, R3 ;  /* 0x00000018ff037219 */ /* 0x080fe20000011603 */
[----:B------:R-:W-:Y:S01]  /*4870*/  IMAD.MOV.U32 R2, RZ, RZ, R13 ;  /* 0x000000ffff027224 */ /* 0x000fe200078e000d */
[----:B------:R-:W-:Y:S01]  /*4880*/  SHF.L.U32 R24, R7, R24, RZ ;  /* 0x0000001807187219 */ /* 0x000fe200000006ff */
[----:B------:R-:W0:Y:S01]  /*4890*/  LDC R25, c[0x0][0x638] ;  /* 0x00018e00ff197b82 */ /* 0x000e220000000800 */
[----:B------:R-:W-:-:S07]  /*48a0*/  LOP3.LUT R19, RZ, R5, RZ, 0x33, !PT ;  /* 0x00000005ff137212 */ /* 0x000fce00078e33ff */
[----:B------:R-:W0:Y:S01]  /*48b0*/  LDC R28, c[0x0][0x610] ;  /* 0x00018400ff1c7b82 */ /* 0x000e220000000800 */
[----:B----4-:R-:W-:Y:S05]  /*48c0*/  @!P0 BRA `(.L_x_98) ;  /* 0x0000000000288947 */ /* 0x010fea0003800000 */
[----:B---3--:R-:W3:Y:S02]  /*48d0*/  LDC R0, c[0x0][0x64c] ;  /* 0x00019300ff007b82 */ /* 0x008ee40000000800 */
[----:B---3--:R-:W-:-:S05]  /*48e0*/  IADD3 R7, P0, R13, R0, RZ ;  /* 0x000000000d077210 */ /* 0x008fca0007f1e0ff */
        /* <DEDUP_REMOVED lines=8> */
.L_x_98:
[----:B------:R-:W4:Y:S01]  /*4970*/  LDC R4, c[0x0][0x65c] ;  /* 0x00019700ff047b82 */ /* 0x000f220000000800 */
[----:B--23--:R-:W-:Y:S01]  /*4980*/  SHF.R.U64 R0, R2, R21, R3 ;  /* 0x0000001502007219 */ /* 0x00cfe20000001203 */
[----:B-1----:R-:W-:Y:S01]  /*4990*/  VIADD R3, R14, 0xffffffff ;  /* 0xffffffff0e037836 */ /* 0x002fe20000000000 */
[----:B------:R-:W-:Y:S01]  /*49a0*/  LOP3.LUT R19, R8, R19, RZ, 0xc0, !PT ;  /* 0x0000001308137212 */ /* 0x000fe200078ec0ff */
[----:B------:R-:W-:Y:S02]  /*49b0*/  IMAD.MOV R12, RZ, RZ, -R12 ;  /* 0x000000ffff0c7224 */ /* 0x000fe400078e0a0c */
[----:B------:R-:W-:Y:S01]  /*49c0*/  IMAD.MOV R2, RZ, RZ, -R0 ;  /* 0x000000ffff027224 */ /* 0x000fe200078e0a00 */
[----:B------:R-:W-:Y:S01]  /*49d0*/  LOP3.LUT R3, R10, R3, RZ, 0xc0, !PT ;  /* 0x000000030a037212 */ /* 0x000fe200078ec0ff */
[----:B------:R-:W-:Y:S02]  /*49e0*/  IMAD R19, R24, R0, R19 ;  /* 0x0000000018137224 */ /* 0x000fe400078e0213 */
[----:B0-----:R-:W-:-:S04]  /*49f0*/  IMAD R0, R2, R25, R13 ;  /* 0x0000001902007224 */ /* 0x001fc800078e020d */
[----:B------:R-:W-:Y:S01]  /*4a00*/  IMAD R2, R0, R14, R3 ;  /* 0x0000000e00027224 */ /* 0x000fe200078e0203 */
[----:B----4-:R-:W-:Y:S01]  /*4a10*/  ISETP.NE.AND P0, PT, R4, 0x1, PT ;  /* 0x000000010400780c */ /* 0x010fe20003f05270 */
[----:B------:R-:W-:-:S05]  /*4a20*/  IMAD.MOV.U32 R4, RZ, RZ, 0x1 ;  /* 0x00000001ff047424 */ /* 0x000fca00078e00ff */
[----:B------:R-:W-:-:S07]  /*4a30*/  PRMT R0, R4, 0x7610, R0 ;  /* 0x0000761004007816 */ /* 0x000fce0000000000 */
[----:B------:R-:W-:-:S04]  /*4a40*/  @P0 IMAD R22, R15, R12, R20 ;  /* 0x0000000c0f160224 */ /* 0x000fc800078e0214 */
[----:B------:R-:W-:-:S05]  /*4a50*/  IMAD R19, R19, R28, R22 ;  /* 0x0000001c13137224 */ /* 0x000fca00078e0216 */
[----:B------:R-:W-:Y:S02]  /*4a60*/  SEL R22, R2, R19, !P0 ;  /* 0x0000001302167207 */ /* 0x000fe40004000000 */
[----:B------:R-:W-:Y:S01]  /*4a70*/  SEL R19, R19, R2, !P0 ;  /* 0x0000000213137207 */ /* 0x000fe20004000000 */
[----:B------:R-:W-:-:S07]  /*4a80*/  IMAD.MOV.U32 R2, RZ, RZ, R11 ;  /* 0x000000ffff027224 */ /* 0x000fce00078e000b */
.L_x_96:
[----:B------:R-:W-:Y:S02]  /*4a90*/  LOP3.LUT P0, RZ, R0, 0xff, RZ, 0xc0, !PT ;  /* 0x000000ff00ff7812 */ /* 0x000fe4000780c0ff */
[----:B------:R-:W-:-:S11]  /*4aa0*/  LOP3.LUT R71, R71, 0x1, RZ, 0x3c, !PT ;  /* 0x0000000147477812 */ /* 0x000fd600078e3cff */
[----:B------:R-:W-:Y:S05]  /*4ab0*/  @P0 BRA `(.L_x_99) ;  /* 0xffffffcc00440947 */ /* 0x000fea000383ffff */
[----:B------:R-:W-:Y:S05]  /*4ac0*/  EXIT ;  /* 0x000000000000794d */ /* 0x000fea0003800000 */
.L_x_14:
[----:B------:R-:W-:-:S08]  /*4ad0*/  ISETP.NE.AND P0, PT, R0, RZ, PT ;  /* 0x000000ff0000720c */ /* 0x000fd00003f05270 */
[----:B0-----:R-:W0:-:S00]  /*4ae0*/  USETMAXREG.DEALLOC.CTAPOOL 0x28 ;  /* 0x00000028000079c8 */ /* 0x001e0000080e0500 */
[----:B------:R-:W-:Y:S05]  /*4af0*/  @P0 EXIT ;  /* 0x000000000000094d */ /* 0x000fea0003800000 */
[----:B0-----:R-:W-:Y:S01]  /*4b00*/  LOP3.LUT P0, RZ, R8, 0xff, RZ, 0xc0, !PT ;  /* 0x000000ff08ff7812 */ /* 0x001fe2000780c0ff */
[----:B------:R-:W-:Y:S02]  /*4b10*/  IMAD.MOV.U32 R0, RZ, RZ, 0x1 ;  /* 0x00000001ff007424 */ /* 0x000fe400078e00ff */
[----:B------:R-:W-:-:S10]  /*4b20*/  IMAD.MOV.U32 R6, RZ, RZ, RZ ;  /* 0x000000ffff067224 */ /* 0x000fd400078e00ff */
[----:B------:R-:W-:Y:S05]  /*4b30*/  @!P0 BRA `(.L_x_100) ;  /* 0x0000000c00148947 */ /* 0x000fea0003800000 */
[----:B------:R-:W-:Y:S01]  /*4b40*/  LOP3.LUT P0, RZ, R4, 0x1f, RZ, 0xc0, !PT ;  /* 0x0000001f04ff7812 */ /* 0x000fe2000780c0ff */
[----:B------:R-:W-:Y:S01]  /*4b50*/  ULDC UR5, c[0x0][0x658] ;  /* 0x0001960000057ab9 */ /* 0x000fe20000000800 */
[----:B------:R-:W-:Y:S01]  /*4b60*/  UMOV UR6, 0xffffffff ;  /* 0xffffffff00067882 */ /* 0x000fe20000000000 */
[----:B------:R-:W-:Y:S01]  /*4b70*/  BSSY B0, `(.L_x_100) ;  /* 0x00000c1000007945 */ /* 0x000fe20003800000 */
[----:B------:R-:W-:Y:S01]  /*4b80*/  USHF.L.U32 UR6, UR6, UR5, URZ ;  /* 0x0000000506067299 */ /* 0x000fe2000800063f */
[C---:B------:R-:W-:Y:S01]  /*4b90*/  ISETP.NE.AND P2, PT, R3.reuse, RZ, PT ;  /* 0x000000ff0300720c */ /* 0x040fe20003f45270 */
[----:B------:R-:W-:Y:S01]  /*4ba0*/  IMAD.MOV.U32 R8, RZ, RZ, 0x1 ;  /* 0x00000001ff087424 */ /* 0x000fe200078e00ff */
[----:B------:R-:W-:Y:S01]  /*4bb0*/  ISETP.NE.OR P0, PT, R3, RZ, !P0 ;  /* 0x000000ff0300720c */ /* 0x000fe20004705670 */
[----:B------:R-:W-:Y:S01]  /*4bc0*/  IMAD.MOV.U32 R0, RZ, RZ, 0x1 ;  /* 0x00000001ff007424 */ /* 0x000fe200078e00ff */
[----:B------:R-:W-:Y:S01]  /*4bd0*/  LOP3.LUT R7, R16, 0x2, RZ, 0xfc, !PT ;  /* 0x0000000210077812 */ /* 0x000fe200078efcff */
[----:B------:R-:W-:Y:S01]  /*4be0*/  IMAD.MOV.U32 R6, RZ, RZ, RZ ;  /* 0x000000ffff067224 */ /* 0x000fe200078e00ff */
[----:B------:R-:W-:Y:S01]  /*4bf0*/  ULDC UR4, c[0x0][0x600] ;  /* 0x0001800000047ab9 */ /* 0x000fe20000000800 */
[----:B------:R-:W-:Y:S01]  /*4c00*/  UMOV UR7, 0x1 ;  /* 0x0000000100077882 */ /* 0x000fe20000000000 */
[----:B------:R-:W-:-:S02]  /*4c10*/  UIADD3 UR21, UR40, 0x1, URZ ;  /* 0x0000000128157890 */ /* 0x000fc4000fffe03f */
[----:B------:R-:W-:Y:S02]  /*4c20*/  UIADD3 UR13, UR4, -0x1, URZ ;  /* 0xffffffff040d7890 */ /* 0x000fe4000fffe03f */
[----:B------:R-:W-:Y:S02]  /*4c30*/  USHF.L.U32 UR15, UR7, UR5, URZ ;  /* 0x00000005070f7299 */ /* 0x000fe4000800063f */
[----:B------:R-:W-:Y:S01]  /*4c40*/  ULOP3.LUT UR14, URZ, UR6, URZ, 0x33, !UPT ;  /* 0x000000063f0e7292 */ /* 0x000fe2000f8e333f */
[----:B------:R-:W-:-:S11]  /*4c50*/  ULDC.64 UR22, c[0x0][0x198] ;  /* 0x0000660000167ab9 */ /* 0x000fd60000000a00 */
.L_x_112:
[----:B------:R-:W-:-:S03]  /*4c60*/  UMOV UR4, 0xffffffff ;  /* 0xffffffff00047882 */ /* 0x000fc60000000000 */
[----:B------:R-:W-:Y:S05]  /*4c70*/  BRA.DIV UR4, `(.L_x_101) ;  /* 0x0000001e04387947 */ /* 0x000fea000b800000 */
[----:B------:R-:W-:-:S13]  /*4c80*/  ELECT P6, URZ, PT ;  /* 0x00000000003f782f */ /* 0x000fda00038c0000 */
.L_x_149:
[----:B------:R-:W0:Y:S01]  /*4c90*/  LDC R3, c[0x0][0x28c] ;  /* 0x0000a300ff037b82 */ /* 0x000e220000000800 */
[----:B------:R-:W-:Y:S01]  /*4ca0*/  BSSY B1, `(.L_x_102) ;  /* 0x0000035000017945 */ /* 0x000fe20003800000 */
[----:B0-----:R-:W-:-:S13]  /*4cb0*/  ISETP.LT.OR P6, PT, R3, 0x1, !P6 ;  /* 0x000000010300780c */ /* 0x001fda00077c1670 */
[----:B------:R-:W-:Y:S05]  /*4cc0*/  @P6 BRA `(.L_x_103) ;  /* 0x0000000000c86947 */ /* 0x000fea0003800000 */
[----:B------:R-:W-:Y:S02]  /*4cd0*/  IMAD.SHL.U32 R22, R22, 0x40, RZ ;  /* 0x0000004016167824 */ /* 0x000fe400078e00ff */
[----:B------:R-:W-:Y:S02]  /*4ce0*/  IMAD.SHL.U32 R19, R19, 0x40, RZ ;  /* 0x0000004013137824 */ /* 0x000fe400078e00ff */
[----:B------:R-:W-:Y:S02]  /*4cf0*/  IMAD.MOV.U32 R12, RZ, RZ, RZ ;  /* 0x000000ffff0c7224 */ /* 0x000fe400078e00ff */
[----:B------:R-:W-:Y:S02]  /*4d00*/  IMAD.U32 R13, RZ, RZ, UR21 ;  /* 0x00000015ff0d7e24 */ /* 0x000fe4000f8e00ff */
[----:B------:R-:W-:Y:S02]  /*4d10*/  IMAD.MOV.U32 R3, RZ, RZ, R0 ;  /* 0x000000ffff037224 */ /* 0x000fe400078e0000 */
[----:B------:R-:W-:-:S07]  /*4d20*/  IMAD.MOV.U32 R4, RZ, RZ, R6 ;  /* 0x000000ffff047224 */ /* 0x000fce00078e0006 */
.L_x_107:
[----:B------:R-:W0:Y:S01]  /*4d30*/  S2R R10, SR_CgaCtaId ;  /* 0x00000000000a7919 */ /* 0x000e220000008800 */
[----:B------:R-:W-:Y:S01]  /*4d40*/  MOV R5, 0x400 ;  /* 0x0000040000057802 */ /* 0x000fe20000000f00 */
[----:B------:R-:W1:Y:S03]  /*4d50*/  @!P2 LDC R9, c[0x0][0x500] ;  /* 0x00014000ff09ab82 */ /* 0x000e660000000800 */
[----:B0-----:R-:W-:Y:S02]  /*4d60*/  LEA R11, R10, R5, 0x18 ;  /* 0x000000050a0b7211 */ /* 0x001fe400078ec0ff */
[----:B------:R-:W-:-:S03]  /*4d70*/  SHF.L.U32 R5, R3, 0x1f, RZ ;  /* 0x0000001f03057819 */ /* 0x000fc600000006ff */
[----:B------:R-:W-:-:S04]  /*4d80*/  IMAD R10, R4, 0x8, R11 ;  /* 0x00000008040a7824 */ /* 0x000fc800078e020b */
[----:B------:R-:W0:Y:S02]  /*4d90*/  SYNCS.PHASECHK.TRANS64.TRYWAIT P1, [R10+URZ+0xe0], R5 ;  /* 0x0000e0050a0075a7 */ /* 0x000e24000802017f */
[----:B01----:R-:W-:Y:S05]  /*4da0*/  @!P1 BRA `(.L_x_104) ;  /* 0x0000001c000c9947 */ /* 0x003fea0003800000 */
.L_x_150:
[----:B0-----:R-:W-:Y:S01]  /*4db0*/  PRMT R5, R7, 0x9910, RZ ;  /* 0x0000991007057816 */ /* 0x001fe200000000ff */
[----:B------:R0:W-:Y:S03]  /*4dc0*/  @!P2 SYNCS.ARRIVE.TRANS64 RZ, [R10+URZ], R9 ;  /* 0x000000090affa9a7 */ /* 0x0001e6000800003f */
[----:B------:R-:W-:-:S13]  /*4dd0*/  ISETP.NE.AND P1, PT, R5, 0x2, PT ;  /* 0x000000020500780c */ /* 0x000fda0003f25270 */
[----:B0-----:R-:W-:Y:S05]  /*4de0*/  @P1 BRA `(.L_x_105) ;  /* 0x0000000000041947 */ /* 0x001fea0003800000 */
[----:B------:R-:W-:Y:S01]  /*4df0*/  BPT.TRAP 0x1 ;  /* 0x000000040000795c */ /* 0x000fe20000300000 */
.L_x_105:
[----:B------:R-:W-:Y:S05]  /*4e00*/  @P0 BRA `(.L_x_106) ;  /* 0x0000000000040947 */ /* 0x000fea0003800000 */
[----:B------:R-:W-:Y:S01]  /*4e10*/  BPT.TRAP 0x1 ;  /* 0x000000040000795c */ /* 0x000fe20000300000 */
.L_x_106:
[----:B------:R-:W-:Y:S01]  /*4e20*/  IMAD R11, R4, 0x1000, R11 ;  /* 0x00001000040b7824 */ /* 0x000fe200078e020b */
[----:B------:R-:W-:Y:S01]  /*4e30*/  R2UR UR19, R12 ;  /* 0x000000000c1372ca */ /* 0x000fe200000e0000 */
[----:B------:R-:W-:Y:S01]  /*4e40*/  VIADD R13, R13, 0xffffffff ;  /* 0xffffffff0d0d7836 */ /* 0x000fe20000000000 */
[----:B------:R-:W-:Y:S01]  /*4e50*/  R2UR UR9, R10 ;  /* 0x000000000a0972ca */ /* 0x000fe200000e0000 */
[----:B------:R-:W-:Y:S01]  /*4e60*/  UIADD3 UR4, UP0, UR22, 0xf0, URZ ;  /* 0x000000f016047890 */ /* 0x000fe2000ff1e03f */
[----:B------:R-:W-:Y:S01]  /*4e70*/  R2UR UR16, R11 ;  /* 0x000000000b1072ca */ /* 0x000fe200000e0000 */
[----:B------:R-:W-:Y:S01]  /*4e80*/  UIADD3 UR24, UP1, UR22, 0x1f0, URZ ;  /* 0x000001f016187890 */ /* 0x000fe2000ff3e03f */
[----:B------:R-:W-:Y:S01]  /*4e90*/  R2UR UR12, R2 ;  /* 0x00000000020c72ca */ /* 0x000fe200000e0000 */
[----:B------:R-:W-:Y:S01]  /*4ea0*/  UIADD3.X UR5, URZ, UR23, URZ, UP0, !UPT ;  /* 0x000000173f057290 */ /* 0x000fe200087fe43f */
[----:B------:R-:W-:Y:S01]  /*4eb0*/  R2UR UR11, R19 ;  /* 0x00000000130b72ca */ /* 0x000fe200000e0000 */
[----:B------:R-:W-:Y:S01]  /*4ec0*/  VIADD R4, R4, 0x1 ;  /* 0x0000000104047836 */ /* 0x000fe20000000000 */
[----:B------:R-:W-:Y:S01]  /*4ed0*/  R2UR UR18, R22 ;  /* 0x00000000161272ca */ /* 0x000fe200000e0000 */
[----:B------:R-:W-:Y:S01]  /*4ee0*/  UIADD3.X UR25, URZ, UR23, URZ, UP1, !UPT ;  /* 0x000000173f197290 */ /* 0x000fe20008ffe43f */
[----:B------:R-:W-:Y:S01]  /*4ef0*/  ISETP.GT.AND P3, PT, R13, 0x1, PT ;  /* 0x000000010d00780c */ /* 0x000fe20003f64270 */
[----:B------:R-:W-:Y:S01]  /*4f00*/  UMOV UR6, 0x0 ;  /* 0x0000000000067882 */ /* 0x000fe20000000000 */
[----:B------:R-:W-:Y:S01]  /*4f10*/  ISETP.NE.AND P1, PT, R4, 0x1c, PT ;  /* 0x0000001c0400780c */ /* 0x000fe20003f25270 */
[----:B------:R-:W-:Y:S01]  /*4f20*/  UMOV UR7, 0x10000000 ;  /* 0x1000000000077882 */ /* 0x000fe20000000000 */
[----:B------:R-:W-:Y:S01]  /*4f30*/  UMOV UR10, UR19 ;  /* 0x00000013000a7c82 */ /* 0x000fe20008000000 */
[----:B------:R-:W-:Y:S01]  /*4f40*/  UIADD3 UR8, UR16, 0x300, URZ ;  /* 0x0000030010087890 */ /* 0x000fe2000fffe03f */
[----:B------:R-:W-:Y:S01]  /*4f50*/  SEL R10, RZ, 0x1, P1 ;  /* 0x00000001ff0a7807 */ /* 0x000fe20000800000 */
[----:B------:R-:W-:Y:S01]  /*4f60*/  UIADD3 UR16, UR16, 0x1c300, URZ ;  /* 0x0001c30010107890 */ /* 0x000fe2000fffe03f */
[----:B------:R-:W-:Y:S01]  /*4f70*/  VIADD R12, R12, 0x20 ;  /* 0x000000200c0c7836 */ /* 0x000fe20000000000 */
[----:B------:R-:W-:Y:S01]  /*4f80*/  UMOV UR17, UR9 ;  /* 0x0000000900117c82 */ /* 0x000fe20008000000 */
[----:B------:R-:W-:Y:S01]  /*4f90*/  UMOV UR20, UR12 ;  /* 0x0000000c00147c82 */ /* 0x000fe20008000000 */
[----:B------:R-:W-:-:S02]  /*4fa0*/  LOP3.LUT R3, R3, R10, RZ, 0x3c, !PT ;  /* 0x0000000a03037212 */ /* 0x000fc400078e3cff */
[----:B------:R-:W-:Y:S01]  /*4fb0*/  SEL R4, R4, RZ, P1 ;  /* 0x000000ff04047207 */ /* 0x000fe20000800000 */
[----:B------:R0:W-:Y:S02]  /*4fc0*/  UTMALDG.3D [UR8], [UR4], desc[UR6] ;  /* 0x00000608040075b4 */ /* 0x0001e40008011000 */
[----:B------:R0:W-:Y:S02]  /*4fd0*/  UTMALDG.3D [UR16], [UR24], desc[UR6] ;  /* 0x00000610180075b4 */ /* 0x0001e40008011000 */
[----:B0-----:R-:W-:Y:S05]  /*4fe0*/  @P3 BRA `(.L_x_107) ;  /* 0xfffffffc00503947 */ /* 0x001fea000383ffff */
.L_x_103:
[----:B------:R-:W-:Y:S05]  /*4ff0*/  BSYNC B1 ;  /* 0x0000000000017941 */ /* 0x000fea0003800000 */
.L_x_102:
[----:B------:R-:W2:Y:S01]  /*5000*/  LDL.64 R10, [R1] ;  /* 0x00000000010a7983 */ /* 0x000ea20000100a00 */
[----:B------:R-:W-:Y:S01]  /*5010*/  LOP3.LUT P4, RZ, R8, 0xff, RZ, 0xc0, !PT ;  /* 0x000000ff08ff7812 */ /* 0x000fe2000788c0ff */
[----:B------:R-:W-:Y:S01]  /*5020*/  VIADD R9, R6, UR40 ;  /* 0x0000002806097c36 */ /* 0x000fe20008000000 */
[----:B------:R-:W-:Y:S01]  /*5030*/  ULDC.64 UR4, c[0x0][0x650] ;  /* 0x0001940000047ab9 */ /* 0x000fe20000000a00 */
[----:B------:R-:W-:Y:S01]  /*5040*/  IMAD.U32 R4, RZ, RZ, UR40 ;  /* 0x00000028ff047e24 */ /* 0x000fe2000f8e00ff */
[----:B------:R-:W-:Y:S01]  /*5050*/  UISETP.GE.U32.AND UP0, UPT, UR40, 0x1c, UPT ;  /* 0x0000001c2800788c */ /* 0x000fe2000bf06070 */
[----:B------:R-:W-:Y:S01]  /*5060*/  BSSY B1, `(.L_x_108) ;  /* 0x000006f000017945 */ /* 0x000fe20003800000 */
[----:B------:R-:W-:Y:S01]  /*5070*/  ISETP.GT.U32.AND P1, PT, R9, 0x1b, PT ;  /* 0x0000001b0900780c */ /* 0x000fe20003f24070 */
[----:B------:R-:W-:Y:S01]  /*5080*/  IMAD.MOV.U32 R19, RZ, RZ, -0x1 ;  /* 0xffffffffff137424 */ /* 0x000fe200078e00ff */
[----:B------:R-:W-:Y:S01]  /*5090*/  PRMT R8, RZ, 0x7610, R8 ;  /* 0x00007610ff087816 */ /* 0x000fe20000000008 */
[----:B------:R-:W-:Y:S01]  /*50a0*/  IMAD.MOV.U32 R22, RZ, RZ, -0x1 ;  /* 0xffffffffff167424 */ /* 0x000fe200078e00ff */
[----:B------:R-:W-:-:S02]  /*50b0*/  ISETP.LT.U32.AND P1, PT, R4, 0x1c, P1 ;  /* 0x0000001c0400780c */ /* 0x000fc40000f21070 */
[----:B------:R-:W-:Y:S01]  /*50c0*/  PLOP3.LUT P3, PT, PT, PT, UP0, 0x80, 0x0 ;  /* 0x000000000000781c */ /* 0x000fe20003f6f008 */
[----:B------:R-:W0:Y:S01]  /*50d0*/  @P4 S2R R3, SR_CgaCtaId ;  /* 0x0000000000034919 */ /* 0x000e220000008800 */
[----:B------:R-:W-:Y:S02]  /*50e0*/  @P4 MOV R2, 0x400 ;  /* 0x0000040000024802 */ /* 0x000fe40000000f00 */
[----:B------:R-:W-:-:S04]  /*50f0*/  SEL R5, RZ, 0x1, !P1 ;  /* 0x00000001ff057807 */ /* 0x000fc80004800000 */
[----:B------:R-:W-:Y:S02]  /*5100*/  LOP3.LUT R0, R0, R5, RZ, 0x3c, !PT ;  /* 0x0000000500007212 */ /* 0x000fe400078e3cff */
[----:B0-----:R-:W-:-:S04]  /*5110*/  @P4 LEA R2, R3, R2, 0x18 ;  /* 0x0000000203024211 */ /* 0x001fc800078ec0ff */
[----:B------:R0:W-:Y:S02]  /*5120*/  @P4 SYNCS.ARRIVE.TRANS64.A1T0 RZ, [R2+URZ+0x1f8], RZ ;  /* 0x0001f8ff02ff49a7 */ /* 0x0001e4000810003f */
[----:B0-----:R-:W-:-:S05]  /*5130*/  SHF.R.U32.HI R2, RZ, 0x2, R9 ;  /* 0x00000002ff027819 */ /* 0x001fca0000011609 */
[----:B------:R-:W-:-:S04]  /*5140*/  IMAD.WIDE.U32 R2, R2, 0x24924925, RZ ;  /* 0x2492492502027825 */ /* 0x000fc800078e00ff */
[----:B------:R-:W-:Y:S01]  /*5150*/  IMAD R6, R3, -0x1c, R9 ;  /* 0xffffffe403067824 */ /* 0x000fe200078e0209 */
[--C-:B------:R-:W-:Y:S01]  /*5160*/  @P3 LOP3.LUT R0, R0, 0x1, R3.reuse, 0x78, !PT ;  /* 0x0000000100003812 */ /* 0x100fe200078e7803 */
[----:B------:R-:W-:Y:S01]  /*5170*/  IMAD.MOV.U32 R2, RZ, RZ, -0x1 ;  /* 0xffffffffff027424 */ /* 0x000fe200078e00ff */
[----:B------:R-:W-:Y:S02]  /*5180*/  PRMT R3, RZ, 0x7610, R3 ;  /* 0x00007610ff037816 */ /* 0x000fe40000000003 */
[----:B--2---:R-:W-:-:S04]  /*5190*/  IADD3 R18, P4, R18, R10, RZ ;  /* 0x0000000a12127210 */ /* 0x004fc80007f9e0ff */
[----:B------:R-:W-:Y:S01]  /*51a0*/  ISETP.GE.U32.AND P1, PT, R18, UR4, PT ;  /* 0x0000000412007c0c */ /* 0x000fe2000bf26070 */
[----:B------:R-:W-:-:S05]  /*51b0*/  IMAD.X R17, R17, 0x1, R23, P4 ;  /* 0x0000000111117824 */ /* 0x000fca00020e0617 */
[----:B------:R-:W-:-:S13]  /*51c0*/  ISETP.GE.U32.AND.EX P1, PT, R17, UR5, PT, P1 ;  /* 0x0000000511007c0c */ /* 0x000fda000bf26110 */
[----:B------:R-:W-:Y:S05]  /*51d0*/  @P1 BRA `(.L_x_109) ;  /* 0x00000004005c1947 */ /* 0x000fea0003800000 */
[----:B------:R-:W0:Y:S01]  /*51e0*/  S2R R11, SR_CTAID.X ;  /* 0x00000000000b7919 */ /* 0x000e220000002500 */
[----:B------:R-:W-:Y:S01]  /*51f0*/  ULDC.64 UR4, c[0x0][0x628] ;  /* 0x00018a0000047ab9 */ /* 0x000fe20000000a00 */
[----:B------:R-:W1:Y:S01]  /*5200*/  LDC R12, c[0x0][0x144] ;  /* 0x00005100ff0c7b82 */ /* 0x000e620000000800 */
[----:B------:R-:W-:Y:S01]  /*5210*/  ISETP.NE.U32.AND P1, PT, RZ, UR4, PT ;  /* 0x00000004ff007c0c */ /* 0x000fe2000bf25070 */
[----:B------:R-:W2:Y:S01]  /*5220*/  S2R R9, SR_CTAID.Y ;  /* 0x0000000000097919 */ /* 0x000ea20000002600 */
[----:B------:R-:W-:Y:S01]  /*5230*/  ULDC UR6, c[0x0][0x150] ;  /* 0x0000540000067ab9 */ /* 0x000fe20000000800 */
[----:B------:R-:W-:Y:S01]  /*5240*/  ULDC UR7, c[0x0][0x630] ;  /* 0x00018c0000077ab9 */ /* 0x000fe20000000800 */
[----:B------:R-:W-:Y:S01]  /*5250*/  ISETP.NE.AND.EX P1, PT, RZ, UR5, PT, P1 ;  /* 0x00000005ff007c0c */ /* 0x000fe2000bf25310 */
[----:B------:R-:W-:Y:S01]  /*5260*/  IMAD.MOV.U32 R2, RZ, RZ, R18 ;  /* 0x000000ffff027224 */ /* 0x000fe200078e0012 */
[----:B0-----:R-:W-:-:S05]  /*5270*/  I2FP.F32.U32 R3, R11 ;  /* 0x0000000b00037245 */ /* 0x001fca0000201000 */
[----:B------:R-:W-:Y:S01]  /*5280*/  FMUL R14, R3, UR6 ;  /* 0x00000006030e7c20 */ /* 0x000fe20008400000 */
[----:B------:R-:W-:-:S05]  /*5290*/  IMAD.MOV.U32 R3, RZ, RZ, R17 ;  /* 0x000000ffff037224 */ /* 0x000fca00078e0011 */
[----:B--2---:R-:W-:Y:S05]  /*52a0*/  @!P1 BRA `(.L_x_110) ;  /* 0x0000000000289947 */ /* 0x004fea0003800000 */
[----:B------:R-:W-:Y:S02]  /*52b0*/  ULDC UR6, c[0x0][0x634] ;  /* 0x00018d0000067ab9 */ /* 0x000fe40000000800 */
[----:B------:R-:W-:-:S05]  /*52c0*/  IADD3 R3, P1, R18, UR6, RZ ;  /* 0x0000000612037c10 */ /* 0x000fca000ff3e0ff */
[----:B------:R-:W-:-:S04]  /*52d0*/  IMAD.X R13, RZ, RZ, R17, P1 ;  /* 0x000000ffff0d7224 */ /* 0x000fc800008e0611 */
[----:B------:R-:W-:-:S04]  /*52e0*/  IMAD.WIDE.U32 R4, R13, UR4, RZ ;  /* 0x000000040d047c25 */ /* 0x000fc8000f8e00ff */
[----:B------:R-:W-:-:S04]  /*52f0*/  IMAD.WIDE.U32 R4, P1, R3, UR5, R4 ;  /* 0x0000000503047c25 */ /* 0x000fc8000f820004 */
[----:B------:R-:W-:-:S04]  /*5300*/  IMAD.WIDE.U32 R2, R3, UR4, RZ ;  /* 0x0000000403027c25 */ /* 0x000fc8000f8e00ff */
[----:B------:R-:W-:Y:S01]  /*5310*/  IMAD.MOV.U32 R2, RZ, RZ, R5 ;  /* 0x000000ffff027224 */ /* 0x000fe200078e0005 */
[----:B------:R-:W-:Y:S01]  /*5320*/  IADD3 RZ, P3, R3, R4, RZ ;  /* 0x0000000403ff7210 */ /* 0x000fe20007f7e0ff */
[----:B------:R-:W-:-:S04]  /*5330*/  IMAD.X R3, RZ, RZ, RZ, P1 ;  /* 0x000000ffff037224 */ /* 0x000fc800008e06ff */
[----:B------:R-:W-:-:S08]  /*5340*/  IMAD.WIDE.U32.X R2, R13, UR5, R2, P3 ;  /* 0x000000050d027c25 */ /* 0x000fd000098e0402 */
.L_x_110:
[--C-:B------:R-:W-:Y:S01]  /*5350*/  SHF.R.U64 R10, R2, UR7, R3.reuse ;  /* 0x00000007020a7c19 */ /* 0x100fe20008001203 */
[----:B------:R-:W0:Y:S01]  /*5360*/  F2I.U32.TRUNC.NTZ R14, R14 ;  /* 0x0000000e000e7305 */ /* 0x000e22000020f000 */
[----:B------:R-:W-:Y:S01]  /*5370*/  SHF.R.U32.HI R2, RZ, UR7, R3 ;  /* 0x00000007ff027c19 */ /* 0x000fe20008011603 */
[----:B------:R-:W-:Y:S01]  /*5380*/  ULDC.64 UR4, c[0x0][0x620] ;  /* 0x0001880000047ab9 */ /* 0x000fe20000000a00 */
[----:B------:R-:W-:Y:S01]  /*5390*/  IADD3 R5, P1, RZ, -R10, RZ ;  /* 0x8000000aff057210 */ /* 0x000fe20007f3e0ff */
[----:B------:R-:W-:Y:S01]  /*53a0*/  IMAD.MOV.U32 R3, RZ, RZ, R17 ;  /* 0x000000ffff037224 */ /* 0x000fe200078e0011 */
[----:B------:R-:W-:-:S03]  /*53b0*/  ULDC.64 UR6, c[0x0][0x640] ;  /* 0x0001900000067ab9 */ /* 0x000fc60000000a00 */
[----:B------:R-:W-:Y:S01]  /*53c0*/  IMAD.X R2, RZ, RZ, ~R2, P1 ;  /* 0x000000ffff027224 */ /* 0x000fe200008e0e02 */
[----:B------:R-:W-:-:S03]  /*53d0*/  ISETP.NE.U32.AND P1, PT, RZ, UR6, PT ;  /* 0x00000006ff007c0c */ /* 0x000fc6000bf25070 */
[----:B------:R-:W-:Y:S01]  /*53e0*/  IMAD R4, R2, UR4, RZ ;  /* 0x0000000402047c24 */ /* 0x000fe2000f8e02ff */
[----:B------:R-:W-:Y:S01]  /*53f0*/  ISETP.NE.AND.EX P1, PT, RZ, UR7, PT, P1 ;  /* 0x00000007ff007c0c */ /* 0x000fe2000bf25310 */
[----:B------:R-:W-:-:S04]  /*5400*/  IMAD.MOV.U32 R2, RZ, RZ, R18 ;  /* 0x000000ffff027224 */ /* 0x000fc800078e0012 */
[----:B------:R-:W-:Y:S01]  /*5410*/  IMAD.WIDE.U32 R2, R5, UR4, R2 ;  /* 0x0000000405027c25 */ /* 0x000fe2000f8e0002 */
[----:B------:R-:W-:-:S03]  /*5420*/  ULDC UR4, c[0x0][0x618] ;  /* 0x0001860000047ab9 */ /* 0x000fc60000000800 */
[----:B------:R-:W-:Y:S01]  /*5430*/  IMAD R5, R5, UR5, R4 ;  /* 0x0000000505057c24 */ /* 0x000fe2000f8e0204 */
[----:B------:R-:W-:Y:S01]  /*5440*/  ULDC UR5, c[0x0][0x154] ;  /* 0x0000550000057ab9 */ /* 0x000fe20000000800 */
[----:B0-----:R-:W-:Y:S02]  /*5450*/  IMAD.MOV R4, RZ, RZ, -R14 ;  /* 0x000000ffff047224 */ /* 0x001fe400078e0a0e */
[----:B------:R-:W0:Y:S01]  /*5460*/  LDC R14, c[0x0][0x148] ;  /* 0x00005200ff0e7b82 */ /* 0x000e220000000800 */
[----:B------:R-:W-:Y:S02]  /*5470*/  IMAD.IADD R3, R3, 0x1, R5 ;  /* 0x0000000103037824 */ /* 0x000fe400078e0205 */
[----:B-1----:R-:W-:Y:S01]  /*5480*/  IMAD R11, R12, R4, R11 ;  /* 0x000000040c0b7224 */ /* 0x002fe200078e020b */
[----:B------:R-:W-:Y:S02]  /*5490*/  I2FP.F32.U32 R4, R9 ;  /* 0x0000000900047245 */ /* 0x000fe40000201000 */
[----:B------:R-:W-:-:S02]  /*54a0*/  SHF.R.U64 R12, R2, UR4, R3 ;  /* 0x00000004020c7c19 */ /* 0x000fc40008001203 */
[----:B------:R-:W-:Y:S01]  /*54b0*/  SHF.R.U32.HI R3, RZ, UR4, R3 ;  /* 0x00000004ff037c19 */ /* 0x000fe20008011603 */
[----:B------:R-:W-:Y:S01]  /*54c0*/  FMUL R4, R4, UR5 ;  /* 0x0000000504047c20 */ /* 0x000fe20008400000 */
[----:B------:R-:W-:Y:S02]  /*54d0*/  ULDC UR4, c[0x0][0x608] ;  /* 0x0001820000047ab9 */ /* 0x000fe40000000800 */
[--C-:B------:R-:W-:Y:S01]  /*54e0*/  SHF.R.U64 R15, R12, UR4, R3.reuse ;  /* 0x000000040c0f7c19 */ /* 0x100fe20008001203 */
[----:B------:R1:W2:Y:S01]  /*54f0*/  F2I.U32.TRUNC.NTZ R20, R4 ;  /* 0x0000000400147305 */ /* 0x0002a2000020f000 */
[----:B------:R-:W-:Y:S01]  /*5500*/  SHF.R.U32.HI R2, RZ, UR4, R3 ;  /* 0x00000004ff027c19 */ /* 0x000fe20008011603 */
[----:B------:R-:W-:-:S03]  /*5510*/  ULDC UR4, c[0x0][0x658] ;  /* 0x0001960000047ab9 */ /* 0x000fc60000000800 */
[--C-:B------:R-:W-:Y:S02]  /*5520*/  SHF.R.U64 R13, R15, UR4, R2.reuse ;  /* 0x000000040f0d7c19 */ /* 0x100fe40008001202 */
[----:B------:R-:W-:-:S03]  /*5530*/  SHF.R.U32.HI R19, RZ, UR4, R2 ;  /* 0x00000004ff137c19 */ /* 0x000fc60008011602 */
[----:B------:R-:W-:Y:S02]  /*5540*/  IMAD.MOV.U32 R2, RZ, RZ, R13 ;  /* 0x000000ffff027224 */ /* 0x000fe400078e000d */
[----:B------:R-:W-:Y:S01]  /*5550*/  IMAD.MOV.U32 R3, RZ, RZ, R19 ;  /* 0x000000ffff037224 */ /* 0x000fe200078e0013 */
[----:B-1----:R-:W-:Y:S06]  /*5560*/  @!P1 BRA `(.L_x_111) ;  /* 0x0000000000289947 */ /* 0x002fec0003800000 */
        /* <DEDUP_REMOVED lines=10> */
.L_x_111:
[----:B------:R-:W1:Y:S01]  /*5610*/  LDC R4, c[0x0][0x65c] ;  /* 0x00019700ff047b82 */ /* 0x000e620000000800 */
[----:B------:R-:W-:Y:S01]  /*5620*/  ULDC UR4, c[0x0][0x648] ;  /* 0x0001920000047ab9 */ /* 0x000fe20000000800 */
[----:B------:R-:W-:Y:S01]  /*5630*/  LOP3.LUT R15, R15, UR14, RZ, 0xc0, !PT ;  /* 0x0000000e0f0f7c12 */ /* 0x000fe2000f8ec0ff */
[----:B--2---:R-:W-:Y:S01]  /*5640*/  IMAD.MOV R20, RZ, RZ, -R20 ;  /* 0x000000ffff147224 */ /* 0x004fe200078e0a14 */
[----:B------:R-:W-:Y:S01]  /*5650*/  SHF.R.U64 R2, R2, UR4, R3 ;  /* 0x0000000402027c19 */ /* 0x000fe20008001203 */
[----:B------:R-:W-:Y:S01]  /*5660*/  ULDC UR4, c[0x0][0x638] ;  /* 0x00018e0000047ab9 */ /* 0x000fe20000000800 */
[----:B------:R-:W-:Y:S01]  /*5670*/  LOP3.LUT R12, R12, UR13, RZ, 0xc0, !PT ;  /* 0x0000000d0c0c7c12 */ /* 0x000fe2000f8ec0ff */
[----:B------:R-:W-:Y:S01]  /*5680*/  ULDC UR5, c[0x0][0x610] ;  /* 0x0001840000057ab9 */ /* 0x000fe20000000800 */
[----:B------:R-:W-:Y:S01]  /*5690*/  IMAD.MOV.U32 R3, RZ, RZ, 0x1 ;  /* 0x00000001ff037424 */ /* 0x000fe200078e00ff */
[----:B-1----:R-:W-:Y:S01]  /*56a0*/  ISETP.NE.AND P1, PT, R4, 0x1, PT ;  /* 0x000000010400780c */ /* 0x002fe20003f25270 */
[----:B------:R-:W-:-:S02]  /*56b0*/  IMAD.MOV R4, RZ, RZ, -R2 ;  /* 0x000000ffff047224 */ /* 0x000fc400078e0a02 */
[----:B------:R-:W-:Y:S02]  /*56c0*/  IMAD R2, R2, UR15, R15 ;  /* 0x0000000f02027c24 */ /* 0x000fe4000f8e020f */
[----:B------:R-:W-:Y:S01]  /*56d0*/  IMAD R13, R4, UR4, R13 ;  /* 0x00000004040d7c24 */ /* 0x000fe2000f8e020d */
[----:B------:R-:W-:-:S07]  /*56e0*/  ULDC UR4, c[0x0][0x600] ;  /* 0x0001800000047ab9 */ /* 0x000fce0000000800 */
[----:B0-----:R-:W-:-:S04]  /*56f0*/  @P1 IMAD R11, R14, R20, R9 ;  /* 0x000000140e0b1224 */ /* 0x001fc800078e0209 */
[----:B------:R-:W-:Y:S02]  /*5700*/  IMAD R11, R2, UR5, R11 ;  /* 0x00000005020b7c24 */ /* 0x000fe4000f8e020b */
[----:B------:R-:W-:-:S05]  /*5710*/  IMAD R2, R13, UR4, R12 ;  /* 0x000000040d027c24 */ /* 0x000fca000f8e020c */
[----:B------:R-:W-:Y:S02]  /*5720*/  SEL R22, R2, R11, !P1 ;  /* 0x0000000b02167207 */ /* 0x000fe40004800000 */
[----:B------:R-:W-:Y:S01]  /*5730*/  SEL R19, R11, R2, !P1 ;  /* 0x000000020b137207 */ /* 0x000fe20004800000 */
[----:B------:R-:W-:-:S07]  /*5740*/  IMAD.MOV.U32 R2, RZ, RZ, R10 ;  /* 0x000000ffff027224 */ /* 0x000fce00078e000a */
.L_x_109:
[----:B------:R-:W-:Y:S05]  /*5750*/  BSYNC B1 ;  /* 0x0000000000017941 */ /* 0x000fea0003800000 */
.L_x_108:
[----:B------:R-:W-:-:S13]  /*5760*/  LOP3.LUT P1, RZ, R3, 0xff, RZ, 0xc0, !PT ;  /* 0x000000ff03ff7812 */ /* 0x000fda000782c0ff */
[----:B------:R-:W-:Y:S05]  /*5770*/  @P1 BRA `(.L_x_112) ;  /* 0xfffffff400381947 */ /* 0x000fea000383ffff */
[----:B------:R-:W-:Y:S05]  /*5780*/  BSYNC B0 ;  /* 0x0000000000007941 */ /* 0x000fea0003800000 */
.L_x_100:
[----:B------:R-:W-:-:S03]  /*5790*/  UMOV UR4, 0xffffffff ;  /* 0xffffffff00047882 */ /* 0x000fc60000000000 */
[----:B------:R-:W-:Y:S05]  /*57a0*/  BRA.DIV UR4, `(.L_x_113) ;  /* 0x0000001204a07947 */ /* 0x000fea000b800000 */
[----:B------:R-:W-:-:S13]  /*57b0*/  ELECT P6, URZ, PT ;  /* 0x00000000003f782f */ /* 0x000fda00038c0000 */
.L_x_153:
[----:B------:R-:W-:Y:S04]  /*57c0*/  BSSY B0, `(.L_x_114) ;  /* 0x0000103000007945 */ /* 0x000fe80003800000 */
[----:B------:R-:W-:Y:S05]  /*57d0*/  @!P6 BRA `(.L_x_115) ;  /* 0x000000100004e947 */ /* 0x000fea0003800000 */
[----:B------:R-:W-:-:S04]  /*57e0*/  LOP3.LUT R16, R16, 0x2, RZ, 0xfc, !PT ;  /* 0x0000000210107812 */ /* 0x000fc800078efcff */
[----:B------:R-:W-:-:S13]  /*57f0*/  ISETP.NE.AND P0, PT, R16, 0x3, PT ;  /* 0x000000031000780c */ /* 0x000fda0003f05270 */
[----:B------:R-:W-:Y:S05]  /*5800*/  @!P0 BRA `(.L_x_116) ;  /* 0x0000000000048947 */ /* 0x000fea0003800000 */
[----:B------:R-:W-:Y:S01]  /*5810*/  BPT.TRAP 0x1 ;  /* 0x000000040000795c */ /* 0x000fe20000300000 */
.L_x_116:
[----:B------:R-:W0:Y:S01]  /*5820*/  S2R R3, SR_CgaCtaId ;  /* 0x0000000000037919 */ /* 0x000e220000008800 */
[----:B------:R-:W-:-:S04]  /*5830*/  MOV R2, 0x400 ;  /* 0x0000040000027802 */ /* 0x000fc80000000f00 */
[----:B0-----:R-:W-:Y:S02]  /*5840*/  LEA R3, R3, R2, 0x18 ;  /* 0x0000000203037211 */ /* 0x001fe400078ec0ff */
[----:B------:R-:W-:-:S03]  /*5850*/  SHF.L.U32 R2, R0, 0x1f, RZ ;  /* 0x0000001f00027819 */ /* 0x000fc600000006ff */
[----:B------:R-:W-:-:S04]  /*5860*/  VIADD R3, R3, 0xe0 ;  /* 0x000000e003037836 */ /* 0x000fc80000000000 */
[C---:B------:R-:W-:Y:S02]  /*5870*/  IMAD R7, R6.reuse, 0x8, R3 ;  /* 0x0000000806077824 */ /* 0x040fe400078e0203 */
[----:B------:R-:W-:Y:S02]  /*5880*/  VIADD R6, R6, 0x1 ;  /* 0x0000000106067836 */ /* 0x000fe40000000000 */
[----:B------:R-:W0:Y:S03]  /*5890*/  SYNCS.PHASECHK.TRANS64.TRYWAIT P0, [R7+URZ], R2 ;  /* 0x00000002070075a7 */ /* 0x000e26000800017f */
[----:B------:R-:W-:-:S04]  /*58a0*/  ISETP.NE.AND P1, PT, R6, 0x1c, PT ;  /* 0x0000001c0600780c */ /* 0x000fc80003f25270 */
[----:B------:R-:W-:Y:S02]  /*58b0*/  SEL R5, RZ, 0x1, P1 ;  /* 0x00000001ff057807 */ /* 0x000fe40000800000 */
[----:B------:R-:W-:Y:S02]  /*58c0*/  SEL R6, R6, RZ, P1 ;  /* 0x000000ff06067207 */ /* 0x000fe40000800000 */
[----:B------:R-:W-:-:S03]  /*58d0*/  LOP3.LUT R5, R0, R5, RZ, 0x3c, !PT ;  /* 0x0000000500057212 */ /* 0x000fc600078e3cff */
[----:B------:R-:W-:Y:S01]  /*58e0*/  IMAD R9, R6, 0x8, R3 ;  /* 0x0000000806097824 */ /* 0x000fe200078e0203 */
[----:B------:R-:W-:Y:S01]  /*58f0*/  SHF.L.U32 R4, R5, 0x1f, RZ ;  /* 0x0000001f05047819 */ /* 0x000fe200000006ff */
[----:B0-----:R-:W-:Y:S06]  /*5900*/  @!P0 BRA `(.L_x_117) ;  /* 0x0000001000688947 */ /* 0x001fec0003800000 */
.L_x_154:
[----:B------:R-:W1:Y:S01]  /*5910*/  SYNCS.PHASECHK.TRANS64.TRYWAIT P0, [R9+URZ], R4 ;  /* 0x00000004090075a7 */ /* 0x000e62000800017f */
[----:B------:R-:W-:-:S05]  /*5920*/  VIADD R0, R6, 0x1 ;  /* 0x0000000106007836 */ /* 0x000fca0000000000 */
[----:B------:R-:W-:-:S04]  /*5930*/  ISETP.NE.AND P1, PT, R0, 0x1c, PT ;  /* 0x0000001c0000780c */ /* 0x000fc80003f25270 */
[----:B0-----:R-:W-:Y:S02]  /*5940*/  SEL R2, RZ, 0x1, P1 ;  /* 0x00000001ff027807 */ /* 0x001fe40000800000 */
[----:B------:R-:W-:Y:S02]  /*5950*/  SEL R0, R0, RZ, P1 ;  /* 0x000000ff00007207 */ /* 0x000fe40000800000 */
[----:B------:R-:W-:-:S03]  /*5960*/  LOP3.LUT R7, R5, R2, RZ, 0x3c, !PT ;  /* 0x0000000205077212 */ /* 0x000fc600078e3cff */
[----:B------:R-:W-:Y:S01]  /*5970*/  IMAD R6, R0, 0x8, R3 ;  /* 0x0000000800067824 */ /* 0x000fe200078e0203 */
[----:B------:R-:W-:Y:S01]  /*5980*/  SHF.L.U32 R5, R7, 0x1f, RZ ;  /* 0x0000001f07057819 */ /* 0x000fe200000006ff */
[----:B-1----:R-:W-:Y:S06]  /*5990*/  @!P0 BRA `(.L_x_118) ;  /* 0x0000001000588947 */ /* 0x002fec0003800000 */
.L_x_155:
[----:B------:R-:W1:Y:S01]  /*59a0*/  SYNCS.PHASECHK.TRANS64.TRYWAIT P0, [R6+URZ], R5 ;  /* 0x00000005060075a7 */ /* 0x000e62000800017f */
[----:B------:R-:W-:-:S05]  /*59b0*/  VIADD R0, R0, 0x1 ;  /* 0x0000000100007836 */ /* 0x000fca0000000000 */
[----:B------:R-:W-:-:S04]  /*59c0*/  ISETP.NE.AND P1, PT, R0, 0x1c, PT ;  /* 0x0000001c0000780c */ /* 0x000fc80003f25270 */
[----:B------:R-:W-:Y:S02]  /*59d0*/  SEL R2, RZ, 0x1, P1 ;  /* 0x00000001ff027807 */ /* 0x000fe40000800000 */
[----:B------:R-:W-:Y:S02]  /*59e0*/  SEL R0, R0, RZ, P1 ;  /* 0x000000ff00007207 */ /* 0x000fe40000800000 */
[----:B------:R-:W-:-:S03]  /*59f0*/  LOP3.LUT R7, R7, R2, RZ, 0x3c, !PT ;  /* 0x0000000207077212 */ /* 0x000fc600078e3cff */
[----:B0-----:R-:W-:Y:S01]  /*5a00*/  IMAD R9, R0, 0x8, R3 ;  /* 0x0000000800097824 */ /* 0x001fe200078e0203 */
[----:B------:R-:W-:Y:S01]  /*5a10*/  SHF.L.U32 R4, R7, 0x1f, RZ ;  /* 0x0000001f07047819 */ /* 0x000fe200000006ff */
[----:B-1----:R-:W-:Y:S06]  /*5a20*/  @!P0 BRA `(.L_x_119) ;  /* 0x0000001000488947 */ /* 0x002fec0003800000 */
.L_x_156:
        /* <DEDUP_REMOVED lines=9> */
.L_x_157:
        /* <DEDUP_REMOVED lines=9> */
.L_x_158:
        /* <DEDUP_REMOVED lines=9> */
.L_x_159:
        /* <DEDUP_REMOVED lines=9> */
.L_x_160:
        /* <DEDUP_REMOVED lines=9> */
.L_x_161:
        /* <DEDUP_REMOVED lines=9> */
.L_x_162:
        /* <DEDUP_REMOVED lines=9> */
.L_x_163:
        /* <DEDUP_REMOVED lines=9> */
.L_x_164:
        /* <DEDUP_REMOVED lines=9> */
.L_x_165:
        /* <DEDUP_REMOVED lines=9> */
.L_x_166:
        /* <DEDUP_REMOVED lines=9> */
.L_x_167:
        /* <DEDUP_REMOVED lines=9> */
.L_x_168:
        /* <DEDUP_REMOVED lines=9> */
.L_x_169:
        /* <DEDUP_REMOVED lines=9> */
.L_x_170:
        /* <DEDUP_REMOVED lines=9> */
.L_x_171:
        /* <DEDUP_REMOVED lines=9> */
.L_x_172:
        /* <DEDUP_REMOVED lines=9> */
.L_x_173:
        /* <DEDUP_REMOVED lines=9> */
.L_x_174:
        /* <DEDUP_REMOVED lines=9> */
.L_x_175:
        /* <DEDUP_REMOVED lines=9> */
.L_x_176:
        /* <DEDUP_REMOVED lines=9> */
.L_x_177:
        /* <DEDUP_REMOVED lines=9> */
.L_x_178:
        /* <DEDUP_REMOVED lines=9> */
.L_x_179:
[----:B------:R-:W1:Y:S01]  /*6720*/  SYNCS.PHASECHK.TRANS64.TRYWAIT P0, [R6+URZ], R5 ;  /* 0x00000005060075a7 */ /* 0x000e62000800017f */
[----:B------:R-:W-:-:S05]  /*6730*/  VIADD R0, R0, 0x1 ;  /* 0x0000000100007836 */ /* 0x000fca0000000000 */
[----:B------:R-:W-:-:S04]  /*6740*/  ISETP.NE.AND P1, PT, R0, 0x1c, PT ;  /* 0x0000001c0000780c */ /* 0x000fc80003f25270 */
[----:B------:R-:W-:Y:S02]  /*6750*/  SEL R2, RZ, 0x1, P1 ;  /* 0x00000001ff027807 */ /* 0x000fe40000800000 */
[----:B------:R-:W-:Y:S02]  /*6760*/  SEL R0, R0, RZ, P1 ;  /* 0x000000ff00007207 */ /* 0x000fe40000800000 */
[----:B------:R-:W-:Y:S01]  /*6770*/  LOP3.LUT R2, R7, R2, RZ, 0x3c, !PT ;  /* 0x0000000207027212 */ /* 0x000fe200078e3cff */
[----:B-1----:R-:W-:Y:S06]  /*6780*/  @!P0 BRA `(.L_x_143) ;  /* 0x0000000800d08947 */ /* 0x002fec0003800000 */
.L_x_180:
[----:B------:R-:W-:Y:S01]  /*6790*/  IMAD R3, R0, 0x8, R3 ;  /* 0x0000000800037824 */ /* 0x000fe200078e0203 */
[----:B------:R-:W-:-:S07]  /*67a0*/  SHF.L.U32 R0, R2, 0x1f, RZ ;  /* 0x0000001f02007819 */ /* 0x000fce00000006ff */
.L_x_144:
[----:B--2---:R2:W3:Y:S02]  /*67b0*/  SYNCS.PHASECHK.TRANS64.TRYWAIT P0, [R3+URZ], R0 ;  /* 0x00000000030075a7 */ /* 0x0044e4000800017f */
[----:B---3--:R-:W-:Y:S05]  /*67c0*/  @!P0 NANOSLEEP.SYNCS 0x989680 ;  /* 0x009896800000895d */ /* 0x008fea0003900000 */
[----:B------:R-:W3:Y:S02]  /*67d0*/  @!P0 SYNCS.PHASECHK.TRANS64 P0, [R3+URZ], R0 ;  /* 0x00000000030085a7 */ /* 0x000ee4000800007f */
[----:B---3--:R-:W-:Y:S05]  /*67e0*/  @!P0 BRA `(.L_x_144) ;  /* 0xfffffffc00f08947 */ /* 0x008fea000383ffff */
.L_x_115:
[----:B------:R-:W-:Y:S05]  /*67f0*/  BSYNC B0 ;  /* 0x0000000000007941 */ /* 0x000fea0003800000 */
.L_x_114:
[----:B------:R-:W-:Y:S05]  /*6800*/  EXIT ;  /* 0x000000000000794d */ /* 0x000fea0003800000 */
.L_x_16:
[----:B-1----:R1:W2:Y:S02]  /*6810*/  SYNCS.PHASECHK.TRANS64.TRYWAIT P0, [R63+URZ], R0 ;  /* 0x000000003f0075a7 */ /* 0x0022a4000800017f */
[----:B--2---:R-:W-:Y:S05]  /*6820*/  @!P0 NANOSLEEP.SYNCS 0x989680 ;  /* 0x009896800000895d */ /* 0x004fea0003900000 */
[----:B------:R-:W2:Y:S02]  /*6830*/  @!P0 SYNCS.PHASECHK.TRANS64 P0, [R63+URZ], R0 ;  /* 0x000000003f0085a7 */ /* 0x000ea4000800007f */
[----:B--2---:R-:W-:Y:S05]  /*6840*/  @!P0 BRA `(.L_x_16) ;  /* 0xfffffffc00f08947 */ /* 0x004fea000383ffff */
[----:B------:R-:W-:Y:S05]  /*6850*/  BRA `(.L_x_145) ;  /* 0xffffffac00f07947 */ /* 0x000fea000383ffff */
.L_x_21:
[----:B--2---:R2:W3:Y:S02]  /*6860*/  SYNCS.PHASECHK.TRANS64.TRYWAIT P1, [R3+URZ], R0 ;  /* 0x00000000030075a7 */ /* 0x0044e4000802017f */
[----:B---3--:R-:W-:Y:S05]  /*6870*/  @!P1 NANOSLEEP.SYNCS 0x989680 ;  /* 0x009896800000995d */ /* 0x008fea0003900000 */
[----:B------:R-:W3:Y:S02]  /*6880*/  @!P1 SYNCS.PHASECHK.TRANS64 P1, [R3+URZ], R0 ;  /* 0x00000000030095a7 */ /* 0x000ee4000802007f */
[----:B---3--:R-:W-:Y:S05]  /*6890*/  @!P1 BRA `(.L_x_21) ;  /* 0xfffffffc00f09947 */ /* 0x008fea000383ffff */
[----:B------:R-:W-:Y:S05]  /*68a0*/  BRA `(.L_x_20) ;  /* 0xffffffb000547947 */ /* 0x000fea000383ffff */
.L_x_26:
[----:B--2---:R-:W-:-:S04]  /*68b0*/  IMAD.U32 R4, RZ, RZ, UR4 ;  /* 0x00000004ff047e24 */ /* 0x004fc8000f8e00ff */
[----:B------:R2:W3:Y:S03]  /*68c0*/  SYNCS.PHASECHK.TRANS64.TRYWAIT P1, [R4+URZ], R3 ;  /* 0x00000003040075a7 */ /* 0x0004e6000802017f */
[----:B---3--:R-:W-:Y:S05]  /*68d0*/  @!P1 NANOSLEEP.SYNCS 0x989680 ;  /* 0x009896800000995d */ /* 0x008fea0003900000 */
[----:B------:R-:W3:Y:S02]  /*68e0*/  @!P1 SYNCS.PHASECHK.TRANS64 P1, [R4+URZ], R3 ;  /* 0x00000003040095a7 */ /* 0x000ee4000802007f */
[----:B---3--:R-:W-:Y:S05]  /*68f0*/  @!P1 BRA `(.L_x_26) ;  /* 0xfffffffc00ec9947 */ /* 0x008fea000383ffff */
[----:B------:R-:W-:Y:S05]  /*6900*/  BRA `(.L_x_25) ;  /* 0xffffffb000cc7947 */ /* 0x000fea000383ffff */
.L_x_32:
[----:B---3--:R3:W4:Y:S02]  /*6910*/  SYNCS.PHASECHK.TRANS64.TRYWAIT P0, [R63+URZ+0x10], R0 ;  /* 0x000010003f0075a7 */ /* 0x008724000800017f */
[----:B----4-:R-:W-:Y:S05]  /*6920*/  @!P0 NANOSLEEP.SYNCS 0x989680 ;  /* 0x009896800000895d */ /* 0x010fea0003900000 */
[----:B------:R-:W4:Y:S02]  /*6930*/  @!P0 SYNCS.PHASECHK.TRANS64 P0, [R63+URZ+0x10], R0 ;  /* 0x000010003f0085a7 */ /* 0x000f24000800007f */
[----:B----4-:R-:W-:Y:S05]  /*6940*/  @!P0 BRA `(.L_x_32) ;  /* 0xfffffffc00f08947 */ /* 0x010fea000383ffff */
[----:B------:R-:W-:Y:S05]  /*6950*/  BRA `(.L_x_146) ;  /* 0xffffffb400c47947 */ /* 0x000fea000383ffff */
.L_x_101:
[----:B------:R-:W-:Y:S01]  /*6960*/  BSSY B1, `(.L_x_147) ;  /* 0x0000006000017945 */ /* 0x000fe20003800000 */
[----:B------:R-:W-:-:S07]  /*6970*/  IMAD.MOV.U32 R15, RZ, RZ, -0x1 ;  /* 0xffffffffff0f7424 */ /* 0x000fce00078e00ff */
[----:B-----5:R-:W-:Y:S05]  /*6980*/  WARPSYNC.COLLECTIVE R15, `(.L_x_148) ;  /* 0x000000000f0c7348 */ /* 0x020fea0003c00000 */
[----:B------:R-:W-:Y:S02]  /*6990*/  ELECT P6, UR62, PT ;  /* 0x00000000003e782f */ /* 0x000fe400038c0000 */
[----:B------:R-:W-:Y:S01]  /*69a0*/  MOV R14, UR62 ;  /* 0x0000003e000e7c02 */ /* 0x000fe20008000f00 */
[----:B-----5:R-:W-:Y:S10]  /*69b0*/  ENDCOLLECTIVE ;  /* 0x000000000000791b */ /* 0x020ff40003800000 */
.L_x_148:
[----:B------:R-:W-:Y:S05]  /*69c0*/  BSYNC B1 ;  /* 0x0000000000017941 */ /* 0x000fea0003800000 */
.L_x_147:
[----:B------:R-:W-:Y:S05]  /*69d0*/  BRA `(.L_x_149) ;  /* 0xffffffe000ac7947 */ /* 0x000fea000383ffff */
.L_x_104:
[----:B0-----:R0:W1:Y:S02]  /*69e0*/  SYNCS.PHASECHK.TRANS64.TRYWAIT P1, [R10+URZ+0xe0], R5 ;  /* 0x0000e0050a0075a7 */ /* 0x001064000802017f */
[----:B-1----:R-:W-:Y:S05]  /*69f0*/  @!P1 NANOSLEEP.SYNCS 0x989680 ;  /* 0x009896800000995d */ /* 0x002fea0003900000 */
[----:B------:R-:W1:Y:S02]  /*6a00*/  @!P1 SYNCS.PHASECHK.TRANS64 P1, [R10+URZ+0xe0], R5 ;  /* 0x0000e0050a0095a7 */ /* 0x000e64000802007f */
[----:B-1----:R-:W-:Y:S05]  /*6a10*/  @!P1 BRA `(.L_x_104) ;  /* 0xfffffffc00f09947 */ /* 0x002fea000383ffff */
[----:B------:R-:W-:Y:S05]  /*6a20*/  BRA `(.L_x_150) ;  /* 0xffffffe000e07947 */ /* 0x000fea000383ffff */
.L_x_113:
[----:B------:R-:W-:Y:S01]  /*6a30*/  BSSY B0, `(.L_x_151) ;  /* 0x0000006000007945 */ /* 0x000fe20003800000 */
[----:B------:R-:W-:-:S07]  /*6a40*/  IMAD.MOV.U32 R15, RZ, RZ, -0x1 ;  /* 0xffffffffff0f7424 */ /* 0x000fce00078e00ff */
[----:B-----5:R-:W-:Y:S05]  /*6a50*/  WARPSYNC.COLLECTIVE R15, `(.L_x_152) ;  /* 0x000000000f0c7348 */ /* 0x020fea0003c00000 */
[----:B------:R-:W-:Y:S02]  /*6a60*/  ELECT P6, UR62, PT ;  /* 0x00000000003e782f */ /* 0x000fe400038c0000 */
[----:B------:R-:W-:Y:S01]  /*6a70*/  MOV R14, UR62 ;  /* 0x0000003e000e7c02 */ /* 0x000fe20008000f00 */
[----:B-----5:R-:W-:Y:S10]  /*6a80*/  ENDCOLLECTIVE ;  /* 0x000000000000791b */ /* 0x020ff40003800000 */
.L_x_152:
[----:B------:R-:W-:Y:S05]  /*6a90*/  BSYNC B0 ;  /* 0x0000000000007941 */ /* 0x000fea0003800000 */
.L_x_151:
[----:B------:R-:W-:Y:S05]  /*6aa0*/  BRA `(.L_x_153) ;  /* 0xffffffec00447947 */ /* 0x000fea000383ffff */
.L_x_117:
[----:B0-----:R0:W1:Y:S02]  /*6ab0*/  SYNCS.PHASECHK.TRANS64.TRYWAIT P0, [R7+URZ], R2 ;  /* 0x00000002070075a7 */ /* 0x001064000800017f */
[----:B-1----:R-:W-:Y:S05]  /*6ac0*/  @!P0 NANOSLEEP.SYNCS 0x989680 ;  /* 0x009896800000895d */ /* 0x002fea0003900000 */
[----:B------:R-:W1:Y:S02]  /*6ad0*/  @!P0 SYNCS.PHASECHK.TRANS64 P0, [R7+URZ], R2 ;  /* 0x00000002070085a7 */ /* 0x000e64000800007f */
[----:B-1----:R-:W-:Y:S05]  /*6ae0*/  @!P0 BRA `(.L_x_117) ;  /* 0xfffffffc00f08947 */ /* 0x002fea000383ffff */
[----:B------:R-:W-:Y:S05]  /*6af0*/  BRA `(.L_x_154) ;  /* 0xffffffec00847947 */ /* 0x000fea000383ffff */
.L_x_118:
[----:B0-----:R0:W1:Y:S02]  /*6b00*/  SYNCS.PHASECHK.TRANS64.TRYWAIT P0, [R9+URZ], R4 ;  /* 0x00000004090075a7 */ /* 0x001064000800017f */
[----:B-1----:R-:W-:Y:S05]  /*6b10*/  @!P0 NANOSLEEP.SYNCS 0x989680 ;  /* 0x009896800000895d */ /* 0x002fea0003900000 */
[----:B------:R-:W1:Y:S02]  /*6b20*/  @!P0 SYNCS.PHASECHK.TRANS64 P0, [R9+URZ], R4 ;  /* 0x00000004090085a7 */ /* 0x000e64000800007f */
[----:B-1----:R-:W-:Y:S05]  /*6b30*/  @!P0 BRA `(.L_x_118) ;  /* 0xfffffffc00f08947 */ /* 0x002fea000383ffff */
[----:B------:R-:W-:Y:S05]  /*6b40*/  BRA `(.L_x_155) ;  /* 0xffffffec00947947 */ /* 0x000fea000383ffff */
.L_x_119:
[----:B0-----:R0:W1:Y:S02]  /*6b50*/  SYNCS.PHASECHK.TRANS64.TRYWAIT P0, [R6+URZ], R5 ;  /* 0x00000005060075a7 */ /* 0x001064000800017f */
[----:B-1----:R-:W-:Y:S05]  /*6b60*/  @!P0 NANOSLEEP.SYNCS 0x989680 ;  /* 0x009896800000895d */ /* 0x002fea0003900000 */
[----:B------:R-:W1:Y:S02]  /*6b70*/  @!P0 SYNCS.PHASECHK.TRANS64 P0, [R6+URZ], R5 ;  /* 0x00000005060085a7 */ /* 0x000e64000800007f */
[----:B-1----:R-:W-:Y:S05]  /*6b80*/  @!P0 BRA `(.L_x_119) ;  /* 0xfffffffc00f08947 */ /* 0x002fea000383ffff */
[----:B------:R-:W-:Y:S05]  /*6b90*/  BRA `(.L_x_156) ;  /* 0xffffffec00a47947 */ /* 0x000fea000383ffff */
.L_x_120:
[----:B0-----:R0:W1:Y:S02]  /*6ba0*/  SYNCS.PHASECHK.TRANS64.TRYWAIT P0, [R9+URZ], R4 ;  /* 0x00000004090075a7 */ /* 0x001064000800017f */
[----:B-1----:R-:W-:Y:S05]  /*6bb0*/  @!P0 NANOSLEEP.SYNCS 0x989680 ;  /* 0x009896800000895d */ /* 0x002fea0003900000 */
[----:B------:R-:W1:Y:S02]  /*6bc0*/  @!P0 SYNCS.PHASECHK.TRANS64 P0, [R9+URZ], R4 ;  /* 0x00000004090085a7 */ /* 0x000e64000800007f */
[----:B-1----:R-:W-:Y:S05]  /*6bd0*/  @!P0 BRA `(.L_x_120) ;  /* 0xfffffffc00f08947 */ /* 0x002fea000383ffff */
[----:B------:R-:W-:Y:S05]  /*6be0*/  BRA `(.L_x_157) ;  /* 0xffffffec00b47947 */ /* 0x000fea000383ffff */
.L_x_121:
[----:B0-----:R0:W1:Y:S02]  /*6bf0*/  SYNCS.PHASECHK.TRANS64.TRYWAIT P0, [R6+URZ], R5 ;  /* 0x00000005060075a7 */ /* 0x001064000800017f */
[----:B-1----:R-:W-:Y:S05]  /*6c00*/  @!P0 NANOSLEEP.SYNCS 0x989680 ;  /* 0x009896800000895d */ /* 0x002fea0003900000 */
[----:B------:R-:W1:Y:S02]  /*6c10*/  @!P0 SYNCS.PHASECHK.TRANS64 P0, [R6+URZ], R5 ;  /* 0x00000005060085a7 */ /* 0x000e64000800007f */
[----:B-1----:R-:W-:Y:S05]  /*6c20*/  @!P0 BRA `(.L_x_121) ;  /* 0xfffffffc00f08947 */ /* 0x002fea000383ffff */
[----:B------:R-:W-:Y:S05]  /*6c30*/  BRA `(.L_x_158) ;  /* 0xffffffec00c47947 */ /* 0x000fea000383ffff */
.L_x_122:
[----:B0-----:R0:W1:Y:S02]  /*6c40*/  SYNCS.PHASECHK.TRANS64.TRYWAIT P0, [R9+URZ], R4 ;  /* 0x00000004090075a7 */ /* 0x001064000800017f */
[----:B-1----:R-:W-:Y:S05]  /*6c50*/  @!P0 NANOSLEEP.SYNCS 0x989680 ;  /* 0x009896800000895d */ /* 0x002fea0003900000 */
[----:B------:R-:W1:Y:S02]  /*6c60*/  @!P0 SYNCS.PHASECHK.TRANS64 P0, [R9+URZ], R4 ;  /* 0x00000004090085a7 */ /* 0x000e64000800007f */
[----:B-1----:R-:W-:Y:S05]  /*6c70*/  @!P0 BRA `(.L_x_122) ;  /* 0xfffffffc00f08947 */ /* 0x002fea000383ffff */
[----:B------:R-:W-:Y:S05]  /*6c80*/  BRA `(.L_x_159) ;  /* 0xffffffec00d47947 */ /* 0x000fea000383ffff */
.L_x_123:
[----:B0-----:R0:W1:Y:S02]  /*6c90*/  SYNCS.PHASECHK.TRANS64.TRYWAIT P0, [R6+URZ], R5 ;  /* 0x00000005060075a7 */ /* 0x001064000800017f */
[----:B-1----:R-:W-:Y:S05]  /*6ca0*/  @!P0 NANOSLEEP.SYNCS 0x989680 ;  /* 0x009896800000895d */ /* 0x002fea0003900000 */
[----:B------:R-:W1:Y:S02]  /*6cb0*/  @!P0 SYNCS.PHASECHK.TRANS64 P0, [R6+URZ], R5 ;  /* 0x00000005060085a7 */ /* 0x000e64000800007f */
[----:B-1----:R-:W-:Y:S05]  /*6cc0*/  @!P0 BRA `(.L_x_123) ;  /* 0xfffffffc00f08947 */ /* 0x002fea000383ffff */
[----:B------:R-:W-:Y:S05]  /*6cd0*/  BRA `(.L_x_160) ;  /* 0xffffffec00e47947 */ /* 0x000fea000383ffff */
.L_x_124:
[----:B0-----:R0:W1:Y:S02]  /*6ce0*/  SYNCS.PHASECHK.TRANS64.TRYWAIT P0, [R9+URZ], R4 ;  /* 0x00000004090075a7 */ /* 0x001064000800017f */
[----:B-1----:R-:W-:Y:S05]  /*6cf0*/  @!P0 NANOSLEEP.SYNCS 0x989680 ;  /* 0x009896800000895d */ /* 0x002fea0003900000 */
[----:B------:R-:W1:Y:S02]  /*6d00*/  @!P0 SYNCS.PHASECHK.TRANS64 P0, [R9+URZ], R4 ;  /* 0x00000004090085a7 */ /* 0x000e64000800007f */
[----:B-1----:R-:W-:Y:S05]  /*6d10*/  @!P0 BRA `(.L_x_124) ;  /* 0xfffffffc00f08947 */ /* 0x002fea000383ffff */
[----:B------:R-:W-:Y:S05]  /*6d20*/  BRA `(.L_x_161) ;  /* 0xffffffec00f47947 */ /* 0x000fea000383ffff */
.L_x_125:
[----:B0-----:R0:W1:Y:S02]  /*6d30*/  SYNCS.PHASECHK.TRANS64.TRYWAIT P0, [R6+URZ], R5 ;  /* 0x00000005060075a7 */ /* 0x001064000800017f */
[----:B-1----:R-:W-:Y:S05]  /*6d40*/  @!P0 NANOSLEEP.SYNCS 0x989680 ;  /* 0x009896800000895d */ /* 0x002fea0003900000 */
[----:B------:R-:W1:Y:S02]  /*6d50*/  @!P0 SYNCS.PHASECHK.TRANS64 P0, [R6+URZ], R5 ;  /* 0x00000005060085a7 */ /* 0x000e64000800007f */
[----:B-1----:R-:W-:Y:S05]  /*6d60*/  @!P0 BRA `(.L_x_125) ;  /* 0xfffffffc00f08947 */ /* 0x002fea000383ffff */
[----:B------:R-:W-:Y:S05]  /*6d70*/  BRA `(.L_x_162) ;  /* 0xfffffff000047947 */ /* 0x000fea000383ffff */
.L_x_126:
[----:B0-----:R0:W1:Y:S02]  /*6d80*/  SYNCS.PHASECHK.TRANS64.TRYWAIT P0, [R9+URZ], R4 ;  /* 0x00000004090075a7 */ /* 0x001064000800017f */
[----:B-1----:R-:W-:Y:S05]  /*6d90*/  @!P0 NANOSLEEP.SYNCS 0x989680 ;  /* 0x009896800000895d */ /* 0x002fea0003900000 */
[----:B------:R-:W1:Y:S02]  /*6da0*/  @!P0 SYNCS.PHASECHK.TRANS64 P0, [R9+URZ], R4 ;  /* 0x00000004090085a7 */ /* 0x000e64000800007f */
[----:B-1----:R-:W-:Y:S05]  /*6db0*/  @!P0 BRA `(.L_x_126) ;  /* 0xfffffffc00f08947 */ /* 0x002fea000383ffff */
[----:B------:R-:W-:Y:S05]  /*6dc0*/  BRA `(.L_x_163) ;  /* 0xfffffff000147947 */ /* 0x000fea000383ffff */
.L_x_127:
[----:B0-----:R0:W1:Y:S02]  /*6dd0*/  SYNCS.PHASECHK.TRANS64.TRYWAIT P0, [R6+URZ], R5 ;  /* 0x00000005060075a7 */ /* 0x001064000800017f */
[----:B-1----:R-:W-:Y:S05]  /*6de0*/  @!P0 NANOSLEEP.SYNCS 0x989680 ;  /* 0x009896800000895d */ /* 0x002fea0003900000 */
[----:B------:R-:W1:Y:S02]  /*6df0*/  @!P0 SYNCS.PHASECHK.TRANS64 P0, [R6+URZ], R5 ;  /* 0x00000005060085a7 */ /* 0x000e64000800007f */
[----:B-1----:R-:W-:Y:S05]  /*6e00*/  @!P0 BRA `(.L_x_127) ;  /* 0xfffffffc00f08947 */ /* 0x002fea000383ffff */
[----:B------:R-:W-:Y:S05]  /*6e10*/  BRA `(.L_x_164) ;  /* 0xfffffff000247947 */ /* 0x000fea000383ffff */
.L_x_128:
[----:B0-----:R0:W1:Y:S02]  /*6e20*/  SYNCS.PHASECHK.TRANS64.TRYWAIT P0, [R9+URZ], R4 ;  /* 0x00000004090075a7 */ /* 0x001064000800017f */
[----:B-1----:R-:W-:Y:S05]  /*6e30*/  @!P0 NANOSLEEP.SYNCS 0x989680 ;  /* 0x009896800000895d */ /* 0x002fea0003900000 */
[----:B------:R-:W1:Y:S02]  /*6e40*/  @!P0 SYNCS.PHASECHK.TRANS64 P0, [R9+URZ], R4 ;  /* 0x00000004090085a7 */ /* 0x000e64000800007f */
[----:B-1----:R-:W-:Y:S05]  /*6e50*/  @!P0 BRA `(.L_x_128) ;  /* 0xfffffffc00f08947 */ /* 0x002fea000383ffff */
[----:B------:R-:W-:Y:S05]  /*6e60*/  BRA `(.L_x_165) ;  /* 0xfffffff000347947 */ /* 0x000fea000383ffff */
.L_x_129:
[----:B0-----:R0:W1:Y:S02]  /*6e70*/  SYNCS.PHASECHK.TRANS64.TRYWAIT P0, [R6+URZ], R5 ;  /* 0x00000005060075a7 */ /* 0x001064000800017f */
[----:B-1----:R-:W-:Y:S05]  /*6e80*/  @!P0 NANOSLEEP.SYNCS 0x989680 ;  /* 0x009896800000895d */ /* 0x002fea0003900000 */
[----:B------:R-:W1:Y:S02]  /*6e90*/  @!P0 SYNCS.PHASECHK.TRANS64 P0, [R6+URZ], R5 ;  /* 0x00000005060085a7 */ /* 0x000e64000800007f */
[----:B-1----:R-:W-:Y:S05]  /*6ea0*/  @!P0 BRA `(.L_x_129) ;  /* 0xfffffffc00f08947 */ /* 0x002fea000383ffff */
[----:B------:R-:W-:Y:S05]  /*6eb0*/  BRA `(.L_x_166) ;  /* 0xfffffff000447947 */ /* 0x000fea000383ffff */
.L_x_130:
[----:B0-----:R0:W1:Y:S02]  /*6ec0*/  SYNCS.PHASECHK.TRANS64.TRYWAIT P0, [R9+URZ], R4 ;  /* 0x00000004090075a7 */ /* 0x001064000800017f */
[----:B-1----:R-:W-:Y:S05]  /*6ed0*/  @!P0 NANOSLEEP.SYNCS 0x989680 ;  /* 0x009896800000895d */ /* 0x002fea0003900000 */
[----:B------:R-:W1:Y:S02]  /*6ee0*/  @!P0 SYNCS.PHASECHK.TRANS64 P0, [R9+URZ], R4 ;  /* 0x00000004090085a7 */ /* 0x000e64000800007f */
[----:B-1----:R-:W-:Y:S05]  /*6ef0*/  @!P0 BRA `(.L_x_130) ;  /* 0xfffffffc00f08947 */ /* 0x002fea000383ffff */
[----:B------:R-:W-:Y:S05]  /*6f00*/  BRA `(.L_x_167) ;  /* 0xfffffff000547947 */ /* 0x000fea000383ffff */
.L_x_131:
[----:B0-----:R0:W1:Y:S02]  /*6f10*/  SYNCS.PHASECHK.TRANS64.TRYWAIT P0, [R6+URZ], R5 ;  /* 0x00000005060075a7 */ /* 0x001064000800017f */
[----:B-1----:R-:W-:Y:S05]  /*6f20*/  @!P0 NANOSLEEP.SYNCS 0x989680 ;  /* 0x009896800000895d */ /* 0x002fea0003900000 */
[----:B------:R-:W1:Y:S02]  /*6f30*/  @!P0 SYNCS.PHASECHK.TRANS64 P0, [R6+URZ], R5 ;  /* 0x00000005060085a7 */ /* 0x000e64000800007f */
[----:B-1----:R-:W-:Y:S05]  /*6f40*/  @!P0 BRA `(.L_x_131) ;  /* 0xfffffffc00f08947 */ /* 0x002fea000383ffff */
[----:B------:R-:W-:Y:S05]  /*6f50*/  BRA `(.L_x_168) ;  /* 0xfffffff000647947 */ /* 0x000fea000383ffff */
.L_x_132:
[----:B0-----:R0:W1:Y:S02]  /*6f60*/  SYNCS.PHASECHK.TRANS64.TRYWAIT P0, [R9+URZ], R4 ;  /* 0x00000004090075a7 */ /* 0x001064000800017f */
[----:B-1----:R-:W-:Y:S05]  /*6f70*/  @!P0 NANOSLEEP.SYNCS 0x989680 ;  /* 0x009896800000895d */ /* 0x002fea0003900000 */
[----:B------:R-:W1:Y:S02]  /*6f80*/  @!P0 SYNCS.PHASECHK.TRANS64 P0, [R9+URZ], R4 ;  /* 0x00000004090085a7 */ /* 0x000e64000800007f */
[----:B-1----:R-:W-:Y:S05]  /*6f90*/  @!P0 BRA `(.L_x_132) ;  /* 0xfffffffc00f08947 */ /* 0x002fea000383ffff */
[----:B------:R-:W-:Y:S05]  /*6fa0*/  BRA `(.L_x_169) ;  /* 0xfffffff000747947 */ /* 0x000fea000383ffff */
.L_x_133:
[----:B0-----:R0:W1:Y:S02]  /*6fb0*/  SYNCS.PHASECHK.TRANS64.TRYWAIT P0, [R6+URZ], R5 ;  /* 0x00000005060075a7 */ /* 0x001064000800017f */
[----:B-1----:R-:W-:Y:S05]  /*6fc0*/  @!P0 NANOSLEEP.SYNCS 0x989680 ;  /* 0x009896800000895d */ /* 0x002fea0003900000 */
[----:B------:R-:W1:Y:S02]  /*6fd0*/  @!P0 SYNCS.PHASECHK.TRANS64 P0, [R6+URZ], R5 ;  /* 0x00000005060085a7 */ /* 0x000e64000800007f */
[----:B-1----:R-:W-:Y:S05]  /*6fe0*/  @!P0 BRA `(.L_x_133) ;  /* 0xfffffffc00f08947 */ /* 0x002fea000383ffff */
[----:B------:R-:W-:Y:S05]  /*6ff0*/  BRA `(.L_x_170) ;  /* 0xfffffff000847947 */ /* 0x000fea000383ffff */
.L_x_134:
[----:B0-----:R0:W1:Y:S02]  /*7000*/  SYNCS.PHASECHK.TRANS64.TRYWAIT P0, [R9+URZ], R4 ;  /* 0x00000004090075a7 */ /* 0x001064000800017f */
[----:B-1----:R-:W-:Y:S05]  /*7010*/  @!P0 NANOSLEEP.SYNCS 0x989680 ;  /* 0x009896800000895d */ /* 0x002fea0003900000 */
[----:B------:R-:W1:Y:S02]  /*7020*/  @!P0 SYNCS.PHASECHK.TRANS64 P0, [R9+URZ], R4 ;  /* 0x00000004090085a7 */ /* 0x000e64000800007f */
[----:B-1----:R-:W-:Y:S05]  /*7030*/  @!P0 BRA `(.L_x_134) ;  /* 0xfffffffc00f08947 */ /* 0x002fea000383ffff */
[----:B------:R-:W-:Y:S05]  /*7040*/  BRA `(.L_x_171) ;  /* 0xfffffff000947947 */ /* 0x000fea000383ffff */
.L_x_135:
[----:B0-----:R0:W1:Y:S02]  /*7050*/  SYNCS.PHASECHK.TRANS64.TRYWAIT P0, [R6+URZ], R5 ;  /* 0x00000005060075a7 */ /* 0x001064000800017f */
[----:B-1----:R-:W-:Y:S05]  /*7060*/  @!P0 NANOSLEEP.SYNCS 0x989680 ;  /* 0x009896800000895d */ /* 0x002fea0003900000 */
[----:B------:R-:W1:Y:S02]  /*7070*/  @!P0 SYNCS.PHASECHK.TRANS64 P0, [R6+URZ], R5 ;  /* 0x00000005060085a7 */ /* 0x000e64000800007f */
[----:B-1----:R-:W-:Y:S05]  /*7080*/  @!P0 BRA `(.L_x_135) ;  /* 0xfffffffc00f08947 */ /* 0x002fea000383ffff */
[----:B------:R-:W-:Y:S05]  /*7090*/  BRA `(.L_x_172) ;  /* 0xfffffff000a47947 */ /* 0x000fea000383ffff */
.L_x_136:
[----:B0-----:R0:W1:Y:S02]  /*70a0*/  SYNCS.PHASECHK.TRANS64.TRYWAIT P0, [R9+URZ], R4 ;  /* 0x00000004090075a7 */ /* 0x001064000800017f */
[----:B-1----:R-:W-:Y:S05]  /*70b0*/  @!P0 NANOSLEEP.SYNCS 0x989680 ;  /* 0x009896800000895d */ /* 0x002fea0003900000 */
[----:B------:R-:W1:Y:S02]  /*70c0*/  @!P0 SYNCS.PHASECHK.TRANS64 P0, [R9+URZ], R4 ;  /* 0x00000004090085a7 */ /* 0x000e64000800007f */
[----:B-1----:R-:W-:Y:S05]  /*70d0*/  @!P0 BRA `(.L_x_136) ;  /* 0xfffffffc00f08947 */ /* 0x002fea000383ffff */
[----:B------:R-:W-:Y:S05]  /*70e0*/  BRA `(.L_x_173) ;  /* 0xfffffff000b47947 */ /* 0x000fea000383ffff */
.L_x_137:
[----:B0-----:R0:W1:Y:S02]  /*70f0*/  SYNCS.PHASECHK.TRANS64.TRYWAIT P0, [R6+URZ], R5 ;  /* 0x00000005060075a7 */ /* 0x001064000800017f */
[----:B-1----:R-:W-:Y:S05]  /*7100*/  @!P0 NANOSLEEP.SYNCS 0x989680 ;  /* 0x009896800000895d */ /* 0x002fea0003900000 */
[----:B------:R-:W1:Y:S02]  /*7110*/  @!P0 SYNCS.PHASECHK.TRANS64 P0, [R6+URZ], R5 ;  /* 0x00000005060085a7 */ /* 0x000e64000800007f */
[----:B-1----:R-:W-:Y:S05]  /*7120*/  @!P0 BRA `(.L_x_137) ;  /* 0xfffffffc00f08947 */ /* 0x002fea000383ffff */
[----:B------:R-:W-:Y:S05]  /*7130*/  BRA `(.L_x_174) ;  /* 0xfffffff000c47947 */ /* 0x000fea000383ffff */
.L_x_138:
[----:B0-----:R0:W1:Y:S02]  /*7140*/  SYNCS.PHASECHK.TRANS64.TRYWAIT P0, [R9+URZ], R4 ;  /* 0x00000004090075a7 */ /* 0x001064000800017f */
[----:B-1----:R-:W-:Y:S05]  /*7150*/  @!P0 NANOSLEEP.SYNCS 0x989680 ;  /* 0x009896800000895d */ /* 0x002fea0003900000 */
[----:B------:R-:W1:Y:S02]  /*7160*/  @!P0 SYNCS.PHASECHK.TRANS64 P0, [R9+URZ], R4 ;  /* 0x00000004090085a7 */ /* 0x000e64000800007f */
[----:B-1----:R-:W-:Y:S05]  /*7170*/  @!P0 BRA `(.L_x_138) ;  /* 0xfffffffc00f08947 */ /* 0x002fea000383ffff */
[----:B------:R-:W-:Y:S05]  /*7180*/  BRA `(.L_x_175) ;  /* 0xfffffff000d47947 */ /* 0x000fea000383ffff */
.L_x_139:
[----:B0-----:R0:W1:Y:S02]  /*7190*/  SYNCS.PHASECHK.TRANS64.TRYWAIT P0, [R6+URZ], R5 ;  /* 0x00000005060075a7 */ /* 0x001064000800017f */
[----:B-1----:R-:W-:Y:S05]  /*71a0*/  @!P0 NANOSLEEP.SYNCS 0x989680 ;  /* 0x009896800000895d */ /* 0x002fea0003900000 */
[----:B------:R-:W1:Y:S02]  /*71b0*/  @!P0 SYNCS.PHASECHK.TRANS64 P0, [R6+URZ], R5 ;  /* 0x00000005060085a7 */ /* 0x000e64000800007f */
[----:B-1----:R-:W-:Y:S05]  /*71c0*/  @!P0 BRA `(.L_x_139) ;  /* 0xfffffffc00f08947 */ /* 0x002fea000383ffff */
[----:B------:R-:W-:Y:S05]  /*71d0*/  BRA `(.L_x_176) ;  /* 0xfffffff000e47947 */ /* 0x000fea000383ffff */
.L_x_140:
[----:B0-----:R0:W1:Y:S02]  /*71e0*/  SYNCS.PHASECHK.TRANS64.TRYWAIT P0, [R9+URZ], R4 ;  /* 0x00000004090075a7 */ /* 0x001064000800017f */
[----:B-1----:R-:W-:Y:S05]  /*71f0*/  @!P0 NANOSLEEP.SYNCS 0x989680 ;  /* 0x009896800000895d */ /* 0x002fea0003900000 */
[----:B------:R-:W1:Y:S02]  /*7200*/  @!P0 SYNCS.PHASECHK.TRANS64 P0, [R9+URZ], R4 ;  /* 0x00000004090085a7 */ /* 0x000e64000800007f */
[----:B-1----:R-:W-:Y:S05]  /*7210*/  @!P0 BRA `(.L_x_140) ;  /* 0xfffffffc00f08947 */ /* 0x002fea000383ffff */
[----:B------:R-:W-:Y:S05]  /*7220*/  BRA `(.L_x_177) ;  /* 0xfffffff000f47947 */ /* 0x000fea000383ffff */
.L_x_141:
[----:B0-----:R0:W1:Y:S02]  /*7230*/  SYNCS.PHASECHK.TRANS64.TRYWAIT P0, [R6+URZ], R5 ;  /* 0x00000005060075a7 */ /* 0x001064000800017f */
[----:B-1----:R-:W-:Y:S05]  /*7240*/  @!P0 NANOSLEEP.SYNCS 0x989680 ;  /* 0x009896800000895d */ /* 0x002fea0003900000 */
[----:B------:R-:W1:Y:S02]  /*7250*/  @!P0 SYNCS.PHASECHK.TRANS64 P0, [R6+URZ], R5 ;  /* 0x00000005060085a7 */ /* 0x000e64000800007f */
[----:B-1----:R-:W-:Y:S05]  /*7260*/  @!P0 BRA `(.L_x_141) ;  /* 0xfffffffc00f08947 */ /* 0x002fea000383ffff */
[----:B------:R-:W-:Y:S05]  /*7270*/  BRA `(.L_x_178) ;  /* 0xfffffff400047947 */ /* 0x000fea000383ffff */
.L_x_142:
[----:B0-----:R0:W1:Y:S02]  /*7280*/  SYNCS.PHASECHK.TRANS64.TRYWAIT P0, [R9+URZ], R4 ;  /* 0x00000004090075a7 */ /* 0x001064000800017f */
[----:B-1----:R-:W-:Y:S05]  /*7290*/  @!P0 NANOSLEEP.SYNCS 0x989680 ;  /* 0x009896800000895d */ /* 0x002fea0003900000 */
[----:B------:R-:W1:Y:S02]  /*72a0*/  @!P0 SYNCS.PHASECHK.TRANS64 P0, [R9+URZ], R4 ;  /* 0x00000004090085a7 */ /* 0x000e64000800007f */
[----:B-1----:R-:W-:Y:S05]  /*72b0*/  @!P0 BRA `(.L_x_142) ;  /* 0xfffffffc00f08947 */ /* 0x002fea000383ffff */
[----:B------:R-:W-:Y:S05]  /*72c0*/  BRA `(.L_x_179) ;  /* 0xfffffff400147947 */ /* 0x000fea000383ffff */
.L_x_143:
[----:B-1----:R1:W2:Y:S02]  /*72d0*/  SYNCS.PHASECHK.TRANS64.TRYWAIT P0, [R6+URZ], R5 ;  /* 0x00000005060075a7 */ /* 0x0022a4000800017f */
[----:B--2---:R-:W-:Y:S05]  /*72e0*/  @!P0 NANOSLEEP.SYNCS 0x989680 ;  /* 0x009896800000895d */ /* 0x004fea0003900000 */
[----:B------:R-:W2:Y:S02]  /*72f0*/  @!P0 SYNCS.PHASECHK.TRANS64 P0, [R6+URZ], R5 ;  /* 0x00000005060085a7 */ /* 0x000ea4000800007f */
[----:B--2---:R-:W-:Y:S05]  /*7300*/  @!P0 BRA `(.L_x_143) ;  /* 0xfffffffc00f08947 */ /* 0x004fea000383ffff */
[----:B------:R-:W-:Y:S05]  /*7310*/  BRA `(.L_x_180) ;  /* 0xfffffff4001c7947 */ /* 0x000fea000383ffff */
.L_x_181:
[----:B------:R-:W-:-:S00]  /*7320*/  BRA `(.L_x_181) ;  /* 0xfffffffc00fc7947 */ /* 0x000fc0000383ffff */
[----:B------:R-:W-:-:S00]  /*7330*/  NOP ;  /* 0x0000000000007918 */ /* 0x000fc00000000000 */
        /* <DEDUP_REMOVED lines=12> */
.L_x_182:


//--------------------- .nv.global.init           --------------------------
	.section	.nv.global.init,"aw",@progbits
.nv.global.init:
	.type		$str$22,@object
	.size		$str$22,($str$23 - $str$22)
$str$22:
        /*0000*/ 	.byte	0x6b, 0x5f, 0x74, 0x69, 0x6c, 0x65, 0x5f, 0x63, 0x6f, 0x75, 0x6e, 0x74, 0x20, 0x3e, 0x3d, 0x20
        /*0010*/ 	.byte	0x31, 0x00
	.type		$str$23,@object
	.size		$str$23,(__unnamed_1 - $str$23)
$str$23:
        /*0012*/ 	.byte	0x2f, 0x74, 0x6d, 0x70, 0x2f, 0x63, 0x75, 0x74, 0x6c, 0x61, 0x73, 0x73, 0x5f, 0x73, 0x77, 0x65
        /*0022*/ 	.byte	0x65, 0x70, 0x5f, 0x73, 0x72, 0x63, 0x2f, 0x69, 0x6e, 0x63, 0x6c, 0x75, 0x64, 0x65, 0x2f, 0x63
        /*0032*/ 	.byte	0x75, 0x74, 0x6c, 0x61, 0x73, 0x73, 0x2f, 0x67, 0x65, 0x6d, 0x6d, 0x2f, 0x63, 0x6f, 0x6c, 0x6c
        /*0042*/ 	.byte	0x65, 0x63, 0x74, 0x69, 0x76, 0x65, 0x2f, 0x73, 0x6d, 0x39, 0x30, 0x5f, 0x6d, 0x6d, 0x61, 0x5f
        /*0052*/ 	.byte	0x74, 0x6d, 0x61, 0x5f, 0x67, 0x6d, 0x6d, 0x61, 0x5f, 0x73, 0x73, 0x5f, 0x77, 0x61, 0x72, 0x70
        /*0062*/ 	.byte	0x73, 0x70, 0x65, 0x63, 0x69, 0x61, 0x6c, 0x69, 0x7a, 0x65, 0x64, 0x2e, 0x68, 0x70, 0x70, 0x00
	.type		__unnamed_1,@object
	.size		__unnamed_1,(.L_0 - __unnamed_1)
__unnamed_1:
        /*0072*/ 	.byte	0x76, 0x6f, 0x69, 0x64, 0x20, 0x63, 0x75, 0x74, 0x6c, 0x61, 0x73, 0x73, 0x3a, 0x3a, 0x67, 0x65
        /* <DEDUP_REMOVED lines=179> */
        /*0bb2*/ 	.byte	0x74, 0x69, 0x74, 0x79, 0x5d, 0x00
.L_0:


//--------------------- .nv.shared._ZN7cutlass13device_kernelINS_4gemm6kernel13GemmUniversalIN4cute5tupleIJiiiiEEENS1_10collective13CollectiveMmaINS1_34MainloopSm90TmaGmmaWarpSpecializedILi28ENS5_IJNS4_1CILi1EEESB_SB_EEENS1_32KernelTmaWarpSpecializedPingpongEEENS5_IJNSA_ILi64EEESF_NSA_ILi32EEEEEENS_6half_tENS5_IJlSB_lEEESI_NS5_IJSB_llEEENS4_8TiledMMAINS4_8MMA_AtomIJNS4_4SM904GMMA25MMA_64x64x16_F32F16F16_SSILNSO_5MajorE0ELSQ_1ELNSO_7ScaleInE1ELSR_1EEEEEENS4_6LayoutISC_NS5_IJNSA_ILi0EEESV_SV_EEEEENS5_IJNS4_10UnderscoreESY_SY_EEEEENS4_13SM90_TMA_LOADENS4_14ComposedLayoutINS4_7SwizzleILi2ELi4ELi3EEENS4_18smem_ptr_flag_bitsILi16EEENSU_INS5_IJNSA_ILi8EEESG_EEENS5_IJSG_SB_EEEEEEEvNS4_8identityES11_NS12_INS13_ILi3ELi4ELi3EEES16_NSU_INS5_IJSF_S17_EEENS5_IJSB_SF_EEEEEEEvS1C_EENS_8epilogue10collective6detail29Sm90TmaWarpSpecializedAdapterINS1K_15DefaultEpilogueISI_SJ_SJ_NS1J_6thread17LinearCombinationISI_Li1EffLNS1O_9ScaleType4KindE0ELNS_15FloatRoundStyleE2ESI_EENS1_15EpilogueDefaultEEEEEvvEEEEvNT_6ParamsE --------------------------
	.section	.nv.shared._ZN7cutlass13device_kernelINS_4gemm6kernel13GemmUniversalIN4cute5tupleIJiiiiEEENS1_10collective13CollectiveMmaINS1_34MainloopSm90TmaGmmaWarpSpecializedILi28ENS5_IJNS4_1CILi1EEESB_SB_EEENS1_32KernelTmaWarpSpecializedPingpongEEENS5_IJNSA_ILi64EEESF_NSA_ILi32EEEEEENS_6half_tENS5_IJlSB_lEEESI_NS5_IJSB_llEEENS4_8TiledMMAINS4_8MMA_AtomIJNS4_4SM904GMMA25MMA_64x64x16_F32F16F16_SSILNSO_5MajorE0ELSQ_1ELNSO_7ScaleInE1ELSR_1EEEEEENS4_6LayoutISC_NS5_IJNSA_ILi0EEESV_SV_EEEEENS5_IJNS4_10UnderscoreESY_SY_EEEEENS4_13SM90_TMA_LOADENS4_14ComposedLayoutINS4_7SwizzleILi2ELi4ELi3EEENS4_18smem_ptr_flag_bitsILi16EEENSU_INS5_IJNSA_ILi8EEESG_EEENS5_IJSG_SB_EEEEEEEvNS4_8identityES11_NS12_INS13_ILi3ELi4ELi3EEES16_NSU_INS5_IJSF_S17_EEENS5_IJSB_SF_EEEEEEEvS1C_EENS_8epilogue10collective6detail29Sm90TmaWarpSpecializedAdapterINS1K_15DefaultEpilogueISI_SJ_SJ_NS1J_6thread17LinearCombinationISI_Li1EffLNS1O_9ScaleType4KindE0ELNS_15FloatRoundStyleE2ESI_EENS1_15EpilogueDefaultEEEEEvvEEEEvNT_6ParamsE,"aw",@nobits
	.sectionflags	@""
	.align	16
	.zero		1024


//--------------------- .nv.shared.reserved.0     --------------------------
	.section	.nv.shared.reserved.0,"aw",@nobits
	.weak		__nv_reservedSMEM_offset_0_alias
	.size		__nv_reservedSMEM_offset_0_alias, 0, 0
	.other		__nv_reservedSMEM_offset_0_alias,@"STO_CUDA_RESERVED_SHARED STV_DEFAULT"
__nv_reservedSMEM_offset_0_alias:
	.zero		0


//--------------------- .nv.global                --------------------------
	.section	.nv.global,"aw",@nobits
.nv.global:
	.type		_ZN40_INTERNAL_036f2039_4_k_cu_6773c7c0_206984cute1_E,@object
	.size		_ZN40_INTERNAL_036f2039_4_k_cu_6773c7c0_206984cute1_E,(_ZN40_INTERNAL_036f2039_4_k_cu_6773c7c0_206984cuda3std3__45__cpo6cbeginE - _ZN40_INTERNAL_036f2039_4_k_cu_6773c7c0_206984cute1_E)
_ZN40_INTERNAL_036f2039_4_k_cu_6773c7c0_206984cute1_E:
	.zero		1
	.type		_ZN40_INTERNAL_036f2039_4_k_cu_6773c7c0_206984cuda3std3__45__cpo6cbeginE,@object
	.size		_ZN40_INTERNAL_036f2039_4_k_cu_6773c7c0_206984cuda3std3__45__cpo6cbeginE,(_ZN40_INTERNAL_036f2039_4_k_cu_6773c7c0_206984cuda3std3__48in_placeE - _ZN40_INTERNAL_036f2039_4_k_cu_6773c7c0_206984cuda3std3__45__cpo6cbeginE)
_ZN40_INTERNAL_036f2039_4_k_cu_6773c7c0_206984cuda3std3__45__cpo6cbeginE:
	.zero		1
	.type		_ZN40_INTERNAL_036f2039_4_k_cu_6773c7c0_206984cuda3std3__48in_placeE,@object
	.size		_ZN40_INTERNAL_036f2039_4_k_cu_6773c7c0_206984cuda3std3__48in_placeE,(_ZN40_INTERNAL_036f2039_4_k_cu_6773c7c0_206984cuda3std6ranges3__45__cpo9iter_moveE - _ZN40_INTERNAL_036f2039_4_k_cu_6773c7c0_206984cuda3std3__48in_placeE)
_ZN40_INTERNAL_036f2039_4_k_cu_6773c7c0_206984cuda3std3__48in_placeE:
	.zero		1
	.type		_ZN40_INTERNAL_036f2039_4_k_cu_6773c7c0_206984cuda3std6ranges3__45__cpo9iter_moveE,@object
	.size		_ZN40_INTERNAL_036f2039_4_k_cu_6773c7c0_206984cuda3std6ranges3__45__cpo9iter_moveE,(_ZN40_INTERNAL_036f2039_4_k_cu_6773c7c0_206984cuda3std3__45__cpo5beginE - _ZN40_INTERNAL_036f2039_4_k_cu_6773c7c0_206984cuda3std6ranges3__45__cpo9iter_moveE)
_ZN40_INTERNAL_036f2039_4_k_cu_6773c7c0_206984cuda3std6ranges3__45__cpo9iter_moveE:
	.zero		1
	.type		_ZN40_INTERNAL_036f2039_4_k_cu_6773c7c0_206984cuda3std3__45__cpo5beginE,@object
	.size		_ZN40_INTERNAL_036f2039_4_k_cu_6773c7c0_206984cuda3std3__45__cpo5beginE,(_ZN40_INTERNAL_036f2039_4_k_cu_6773c7c0_206984cuda3std3__442_GLOBAL__N__036f2039_4_k_cu_6773c7c0_206986ignoreE - _ZN40_INTERNAL_036f2039_4_k_cu_6773c7c0_206984cuda3std3__45__cpo5beginE)
_ZN40_INTERNAL_036f2039_4_k_cu_6773c7c0_206984cuda3std3__45__cpo5beginE:
	.zero		1
	.type		_ZN40_INTERNAL_036f2039_4_k_cu_6773c7c0_206984cuda3std3__442_GLOBAL__N__036f2039_4_k_cu_6773c7c0_206986ignoreE,@object
	.size		_ZN40_INTERNAL_036f2039_4_k_cu_6773c7c0_206984cuda3std3__442_GLOBAL__N__036f2039_4_k_cu_6773c7c0_206986ignoreE,(_ZN40_INTERNAL_036f2039_4_k_cu_6773c7c0_206984cute7productE - _ZN40_INTERNAL_036f2039_4_k_cu_6773c7c0_206984cuda3std3__442_GLOBAL__N__036f2039_4_k_cu_6773c7c0_206986ignoreE)
_ZN40_INTERNAL_036f2039_4_k_cu_6773c7c0_206984cuda3std3__442_GLOBAL__N__036f2039_4_k_cu_6773c7c0_206986ignoreE:
	.zero		1
	.type		_ZN40_INTERNAL_036f2039_4_k_cu_6773c7c0_206984cute7productE,@object
	.size		_ZN40_INTERNAL_036f2039_4_k_cu_6773c7c0_206984cute7productE,(_ZN40_INTERNAL_036f2039_4_k_cu_6773c7c0_206984cuda3std3__45__cpo3endE - _ZN40_INTERNAL_036f2039_4_k_cu_6773c7c0_206984cute7productE)
_ZN40_INTERNAL_036f2039_4_k_cu_6773c7c0_206984cute7productE:
	.zero		1
	.type		_ZN40_INTERNAL_036f2039_4_k_cu_6773c7c0_206984cuda3std3__45__cpo3endE,@object
	.size		_ZN40_INTERNAL_036f2039_4_k_cu_6773c7c0_206984cuda3std3__45__cpo3endE,(_ZN40_INTERNAL_036f2039_4_k_cu_6773c7c0_206984cuda3std3__419piecewise_constructE - _ZN40_INTERNAL_036f2039_4_k_cu_6773c7c0_206984cuda3std3__45__cpo3endE)
_ZN40_INTERNAL_036f2039_4_k_cu_6773c7c0_206984cuda3std3__45__cpo3endE:
	.zero		1
	.type		_ZN40_INTERNAL_036f2039_4_k_cu_6773c7c0_206984cuda3std3__419piecewise_constructE,@object
	.size		_ZN40_INTERNAL_036f2039_4_k_cu_6773c7c0_206984cuda3std3__419piecewise_constructE,(_ZN40_INTERNAL_036f2039_4_k_cu_6773c7c0_206984cuda3std3__45__cpo4cendE - _ZN40_INTERNAL_036f2039_4_k_cu_6773c7c0_206984cuda3std3__419piecewise_constructE)
_ZN40_INTERNAL_036f2039_4_k_cu_6773c7c0_206984cuda3std3__419piecewise_constructE:
	.zero		1
	.type		_ZN40_INTERNAL_036f2039_4_k_cu_6773c7c0_206984cuda3std3__45__cpo4cendE,@object
	.size		_ZN40_INTERNAL_036f2039_4_k_cu_6773c7c0_206984cuda3std3__45__cpo4cendE,(_ZN40_INTERNAL_036f2039_4_k_cu_6773c7c0_206984cuda3std6ranges3__45__cpo4swapE - _ZN40_INTERNAL_036f2039_4_k_cu_6773c7c0_206984cuda3std3__45__cpo4cendE)
_ZN40_INTERNAL_036f2039_4_k_cu_6773c7c0_206984cuda3std3__45__cpo4cendE:
	.zero		1
	.type		_ZN40_INTERNAL_036f2039_4_k_cu_6773c7c0_206984cuda3std6ranges3__45__cpo4swapE,@object
	.size		_ZN40_INTERNAL_036f2039_4_k_cu_6773c7c0_206984cuda3std6ranges3__45__cpo4swapE,(.L_8 - _ZN40_INTERNAL_036f2039_4_k_cu_6773c7c0_206984cuda3std6ranges3__45__cpo4swapE)
_ZN40_INTERNAL_036f2039_4_k_cu_6773c7c0_206984cuda3std6ranges3__45__cpo4swapE:
	.zero		1
.L_8:


//--------------------- .nv.constant0._ZN7cutlass13device_kernelINS_4gemm6kernel13GemmUniversalIN4cute5tupleIJiiiiEEENS1_10collective13CollectiveMmaINS1_34MainloopSm90TmaGmmaWarpSpecializedILi28ENS5_IJNS4_1CILi1EEESB_SB_EEENS1_32KernelTmaWarpSpecializedPingpongEEENS5_IJNSA_ILi64EEESF_NSA_ILi32EEEEEENS_6half_tENS5_IJlSB_lEEESI_NS5_IJSB_llEEENS4_8TiledMMAINS4_8MMA_AtomIJNS4_4SM904GMMA25MMA_64x64x16_F32F16F16_SSILNSO_5MajorE0ELSQ_1ELNSO_7ScaleInE1ELSR_1EEEEEENS4_6LayoutISC_NS5_IJNSA_ILi0EEESV_SV_EEEEENS5_IJNS4_10UnderscoreESY_SY_EEEEENS4_13SM90_TMA_LOADENS4_14ComposedLayoutINS4_7SwizzleILi2ELi4ELi3EEENS4_18smem_ptr_flag_bitsILi16EEENSU_INS5_IJNSA_ILi8EEESG_EEENS5_IJSG_SB_EEEEEEEvNS4_8identityES11_NS12_INS13_ILi3ELi4ELi3EEES16_NSU_INS5_IJSF_S17_EEENS5_IJSB_SF_EEEEEEEvS1C_EENS_8epilogue10collective6detail29Sm90TmaWarpSpecializedAdapterINS1K_15DefaultEpilogueISI_SJ_SJ_NS1J_6thread17LinearCombinationISI_Li1EffLNS1O_9ScaleType4KindE0ELNS_15FloatRoundStyleE2ESI_EENS1_15EpilogueDefaultEEEEEvvEEEEvNT_6ParamsE --------------------------
	.section	.nv.constant0._ZN7cutlass13device_kernelINS_4gemm6kernel13GemmUniversalIN4cute5tupleIJiiiiEEENS1_10collective13CollectiveMmaINS1_34MainloopSm90TmaGmmaWarpSpecializedILi28ENS5_IJNS4_1CILi1EEESB_SB_EEENS1_32KernelTmaWarpSpecializedPingpongEEENS5_IJNSA_ILi64EEESF_NSA_ILi32EEEEEENS_6half_tENS5_IJlSB_lEEESI_NS5_IJSB_llEEENS4_8TiledMMAINS4_8MMA_AtomIJNS4_4SM904GMMA25MMA_64x64x16_F32F16F16_SSILNSO_5MajorE0ELSQ_1ELNSO_7ScaleInE1ELSR_1EEEEEENS4_6LayoutISC_NS5_IJNSA_ILi0EEESV_SV_EEEEENS5_IJNS4_10UnderscoreESY_SY_EEEEENS4_13SM90_TMA_LOADENS4_14ComposedLayoutINS4_7SwizzleILi2ELi4ELi3EEENS4_18smem_ptr_flag_bitsILi16EEENSU_INS5_IJNSA_ILi8EEESG_EEENS5_IJSG_SB_EEEEEEEvNS4_8identityES11_NS12_INS13_ILi3ELi4ELi3EEES16_NSU_INS5_IJSF_S17_EEENS5_IJSB_SF_EEEEEEEvS1C_EENS_8epilogue10collective6detail29Sm90TmaWarpSpecializedAdapterINS1K_15DefaultEpilogueISI_SJ_SJ_NS1J_6thread17LinearCombinationISI_Li1EffLNS1O_9ScaleType4KindE0ELNS_15FloatRoundStyleE2ESI_EENS1_15EpilogueDefaultEEEEEvvEEEEvNT_6ParamsE,"a",@progbits
	.sectionflags	@""
	.align	4
.nv.constant0._ZN7cutlass13device_kernelINS_4gemm6kernel13GemmUniversalIN4cute5tupleIJiiiiEEENS1_10collective13CollectiveMmaINS1_34MainloopSm90TmaGmmaWarpSpecializedILi28ENS5_IJNS4_1CILi1EEESB_SB_EEENS1_32KernelTmaWarpSpecializedPingpongEEENS5_IJNSA_ILi64EEESF_NSA_ILi32EEEEEENS_6half_tENS5_IJlSB_lEEESI_NS5_IJSB_llEEENS4_8TiledMMAINS4_8MMA_AtomIJNS4_4SM904GMMA25MMA_64x64x16_F32F16F16_SSILNSO_5MajorE0ELSQ_1ELNSO_7ScaleInE1ELSR_1EEEEEENS4_6LayoutISC_NS5_IJNSA_ILi0EEESV_SV_EEEEENS5_IJNS4_10UnderscoreESY_SY_EEEEENS4_13SM90_TMA_LOADENS4_14ComposedLayoutINS4_7SwizzleILi2ELi4ELi3EEENS4_18smem_ptr_flag_bitsILi16EEENSU_INS5_IJNSA_ILi8EEESG_EEENS5_IJSG_SB_EEEEEEEvNS4_8identityES11_NS12_INS13_ILi3ELi4ELi3EEES16_NSU_INS5_IJSF_S17_EEENS5_IJSB_SF_EEEEEEEvS1C_EENS_8epilogue10collective6detail29Sm90TmaWarpSpecializedAdapterINS1K_15DefaultEpilogueISI_SJ_SJ_NS1J_6thread17LinearCombinationISI_Li1EffLNS1O_9ScaleType4KindE0ELNS_15FloatRoundStyleE2ESI_EENS1_15EpilogueDefaultEEEEEvvEEEEvNT_6ParamsE:
	.zero		1664


//--------------------- SYMBOLS --------------------------

	.type		.nv.reservedSmem.offset0,@object
	.size		.nv.reservedSmem.offset0,0x4
	.type		__assertfail,@function
